	.target	sm_100a

	.elftype	@"ET_EXEC"


//--------------------- .note.nv.tkinfo           --------------------------
	.section	.note.nv.tkinfo,"",@"SHT_NOTE"
	.sectionflags	@"SHF_NOTE_NV_TKINFO"
	.tkinfo
        /*0018*/ 	.word	0x00000002
        /*0030*/ 	.string	""
        /*0030*/ 	.string	"ptxas"
        /*0030*/ 	.string	"Cuda compilation tools, release 13.0, V13.0.88"
        /*0030*/ 	.string	"Build cuda_13.0.r13.0/compiler.36424714_0"
        /*0030*/ 	.string	"-arch sm_100a -m 64 "



//--------------------- .note.nv.cuinfo           --------------------------
	.section	.note.nv.cuinfo,"",@"SHT_NOTE"
	.sectionflags	@"SHF_NOTE_NV_CUINFO"
        /*0018*/ 	.short	0x0002
        /*001a*/ 	.short	0x0064
        /*001c*/ 	.short	0x0082
	.zero		2


//--------------------- .nv.info                  --------------------------
	.section	.nv.info,"",@"SHT_CUDA_INFO"
	.align	4


	//----- nvinfo : EIATTR_REGCOUNT
	.align		4
        /*0000*/ 	.byte	0x04, 0x2f
        /*0002*/ 	.short	(.L_19 - .L_18)
	.align		4
.L_18:
        /*0004*/ 	.word	index@(_ZN7cutlass13device_kernelINS_4gemm6kernel13GemmUniversalIN4cute5tupleIJiiiiEEENS1_10collective13CollectiveMmaINS1_35MainloopSm100TmaUmmaWarpSpecializedILi4ELi2ELi4ENS5_IJNS4_1CILi1EEESB_SB_EEEEENS5_IJNSA_ILi128EEESE_NSA_ILi64EEEEEEaNS5_IJlSB_lEEEaSH_NS4_8TiledMMAINS4_8MMA_AtomIJNS4_15SM100_MMA_S8_SSIaaiLi128ELi128ELNS4_4UMMA5MajorE0ELSM_0ELNSL_8SaturateE0EEEEEENS4_6LayoutISC_NS5_IJNSA_ILi0EEESR_SR_EEEEENS5_IJNS4_10UnderscoreESU_SU_EEEEENS4_13SM90_TMA_LOADENS4_14ComposedLayoutINS4_7SwizzleILi2ELi4ELi3EEENS4_18smem_ptr_flag_bitsILi8EEENSQ_INS5_IJNSA_ILi8EEESF_EEENS5_IJSF_SB_EEEEEEEvNS4_8identityESX_S17_vS18_EENS_8epilogue10collective18CollectiveEpilogueINS1A_23Sm100TmaWarpSpecializedILi2ELi2ELi64ELb0ELb0EEEJSG_NS5_IJNSQ_ISE_SB_EENSQ_ISF_SB_EEEEEaSH_aSH_NS1A_6fusion15FusionCallbacksIS1E_NS1I_17LinearCombinationIaiaiLNS_15FloatRoundStyleE2EEESG_S1H_JEEENS4_5SM1004TMEM4LOAD26SM100_TMEM_LOAD_32dp32b64xESX_S17_NS4_39AutoVectorizingCopyWithAssumedAlignmentILi128EEENS4_14SM90_TMA_STOREES17_S1T_S1T_EEEvvEEEEvNT_6ParamsE)
        /*0008*/ 	.word	0x000000af


	//----- nvinfo : EIATTR_FRAME_SIZE
	.align		4
.L_19:
        /*000c*/ 	.byte	0x04, 0x11
        /*000e*/ 	.short	(.L_21 - .L_20)
	.align		4
.L_20:
        /*0010*/ 	.word	index@($__internal_2_$__cuda_sm10x_tcgen05_guardrail_trap_unallocated_columns_being_dealloced)
        /*0014*/ 	.word	0x00000000


	//----- nvinfo : EIATTR_FRAME_SIZE
	.align		4
.L_21:
        /*0018*/ 	.byte	0x04, 0x11
        /*001a*/ 	.short	(.L_23 - .L_22)
	.align		4
.L_22:
        /*001c*/ 	.word	index@($__internal_1_$__cuda_sm10x_tcgen05_guardrail_trap_phase_invalid_during_alloc)
        /*0020*/ 	.word	0x00000000


	//----- nvinfo : EIATTR_FRAME_SIZE
	.align		4
.L_23:
        /*0024*/ 	.byte	0x04, 0x11
        /*0026*/ 	.short	(.L_25 - .L_24)
	.align		4
.L_24:
        /*0028*/ 	.word	index@($__internal_0_$__cuda_sm10x_tcgen05_guardrail_trap_col_being_dealloced_not_returned_by_alloc)
        /*002c*/ 	.word	0x00000000


	//----- nvinfo : EIATTR_FRAME_SIZE
	.align		4
.L_25:
        /*0030*/ 	.byte	0x04, 0x11
        /*0032*/ 	.short	(.L_27 - .L_26)
	.align		4
.L_26:
        /*0034*/ 	.word	index@(_ZN7cutlass13device_kernelINS_4gemm6kernel13GemmUniversalIN4cute5tupleIJiiiiEEENS1_10collective13CollectiveMmaINS1_35MainloopSm100TmaUmmaWarpSpecializedILi4ELi2ELi4ENS5_IJNS4_1CILi1EEESB_SB_EEEEENS5_IJNSA_ILi128EEESE_NSA_ILi64EEEEEEaNS5_IJlSB_lEEEaSH_NS4_8TiledMMAINS4_8MMA_AtomIJNS4_15SM100_MMA_S8_SSIaaiLi128ELi128ELNS4_4UMMA5MajorE0ELSM_0ELNSL_8SaturateE0EEEEEENS4_6LayoutISC_NS5_IJNSA_ILi0EEESR_SR_EEEEENS5_IJNS4_10UnderscoreESU_SU_EEEEENS4_13SM90_TMA_LOADENS4_14ComposedLayoutINS4_7SwizzleILi2ELi4ELi3EEENS4_18smem_ptr_flag_bitsILi8EEENSQ_INS5_IJNSA_ILi8EEESF_EEENS5_IJSF_SB_EEEEEEEvNS4_8identityESX_S17_vS18_EENS_8epilogue10collective18CollectiveEpilogueINS1A_23Sm100TmaWarpSpecializedILi2ELi2ELi64ELb0ELb0EEEJSG_NS5_IJNSQ_ISE_SB_EENSQ_ISF_SB_EEEEEaSH_aSH_NS1A_6fusion15FusionCallbacksIS1E_NS1I_17LinearCombinationIaiaiLNS_15FloatRoundStyleE2EEESG_S1H_JEEENS4_5SM1004TMEM4LOAD26SM100_TMEM_LOAD_32dp32b64xESX_S17_NS4_39AutoVectorizingCopyWithAssumedAlignmentILi128EEENS4_14SM90_TMA_STOREES17_S1T_S1T_EEEvvEEEEvNT_6ParamsE)
        /*0038*/ 	.word	0x00000000


	//----- nvinfo : EIATTR_MIN_STACK_SIZE
	.align		4
.L_27:
        /*003c*/ 	.byte	0x04, 0x12
        /*003e*/ 	.short	(.L_29 - .L_28)
	.align		4
.L_28:
        /*0040*/ 	.word	index@(_ZN7cutlass13device_kernelINS_4gemm6kernel13GemmUniversalIN4cute5tupleIJiiiiEEENS1_10collective13CollectiveMmaINS1_35MainloopSm100TmaUmmaWarpSpecializedILi4ELi2ELi4ENS5_IJNS4_1CILi1EEESB_SB_EEEEENS5_IJNSA_ILi128EEESE_NSA_ILi64EEEEEEaNS5_IJlSB_lEEEaSH_NS4_8TiledMMAINS4_8MMA_AtomIJNS4_15SM100_MMA_S8_SSIaaiLi128ELi128ELNS4_4UMMA5MajorE0ELSM_0ELNSL_8SaturateE0EEEEEENS4_6LayoutISC_NS5_IJNSA_ILi0EEESR_SR_EEEEENS5_IJNS4_10UnderscoreESU_SU_EEEEENS4_13SM90_TMA_LOADENS4_14ComposedLayoutINS4_7SwizzleILi2ELi4ELi3EEENS4_18smem_ptr_flag_bitsILi8EEENSQ_INS5_IJNSA_ILi8EEESF_EEENS5_IJSF_SB_EEEEEEEvNS4_8identityESX_S17_vS18_EENS_8epilogue10collective18CollectiveEpilogueINS1A_23Sm100TmaWarpSpecializedILi2ELi2ELi64ELb0ELb0EEEJSG_NS5_IJNSQ_ISE_SB_EENSQ_ISF_SB_EEEEEaSH_aSH_NS1A_6fusion15FusionCallbacksIS1E_NS1I_17LinearCombinationIaiaiLNS_15FloatRoundStyleE2EEESG_S1H_JEEENS4_5SM1004TMEM4LOAD26SM100_TMEM_LOAD_32dp32b64xESX_S17_NS4_39AutoVectorizingCopyWithAssumedAlignmentILi128EEENS4_14SM90_TMA_STOREES17_S1T_S1T_EEEvvEEEEvNT_6ParamsE)
        /*0044*/ 	.word	0x00000000
.L_29:


//--------------------- .nv.compat                --------------------------
	.section	.nv.compat,"",@"SHT_CUDA_COMPAT_INFO"
	.align	4
        /*0000*/ 	.byte	0x02, 0x09, 0x01, 0x00, 0x02, 0x02, 0x03, 0x00, 0x02, 0x05, 0x06, 0x00, 0x03, 0x07, 0x01, 0x01
        /*0010*/ 	.byte	0x02, 0x03, 0x01, 0x00, 0x02, 0x06, 0x01, 0x00, 0x04, 0x0b, 0x08, 0x00, 0x01, 0x00, 0x00, 0x00
        /*0020*/ 	.byte	0x00, 0x00, 0x00, 0x00


//--------------------- .nv.info._ZN7cutlass13device_kernelINS_4gemm6kernel13GemmUniversalIN4cute5tupleIJiiiiEEENS1_10collective13CollectiveMmaINS1_35MainloopSm100TmaUmmaWarpSpecializedILi4ELi2ELi4ENS5_IJNS4_1CILi1EEESB_SB_EEEEENS5_IJNSA_ILi128EEESE_NSA_ILi64EEEEEEaNS5_IJlSB_lEEEaSH_NS4_8TiledMMAINS4_8MMA_AtomIJNS4_15SM100_MMA_S8_SSIaaiLi128ELi128ELNS4_4UMMA5MajorE0ELSM_0ELNSL_8SaturateE0EEEEEENS4_6LayoutISC_NS5_IJNSA_ILi0EEESR_SR_EEEEENS5_IJNS4_10UnderscoreESU_SU_EEEEENS4_13SM90_TMA_LOADENS4_14ComposedLayoutINS4_7SwizzleILi2ELi4ELi3EEENS4_18smem_ptr_flag_bitsILi8EEENSQ_INS5_IJNSA_ILi8EEESF_EEENS5_IJSF_SB_EEEEEEEvNS4_8identityESX_S17_vS18_EENS_8epilogue10collective18CollectiveEpilogueINS1A_23Sm100TmaWarpSpecializedILi2ELi2ELi64ELb0ELb0EEEJSG_NS5_IJNSQ_ISE_SB_EENSQ_ISF_SB_EEEEEaSH_aSH_NS1A_6fusion15FusionCallbacksIS1E_NS1I_17LinearCombinationIaiaiLNS_15FloatRoundStyleE2EEESG_S1H_JEEENS4_5SM1004TMEM4LOAD26SM100_TMEM_LOAD_32dp32b64xESX_S17_NS4_39AutoVectorizingCopyWithAssumedAlignmentILi128EEENS4_14SM90_TMA_STOREES17_S1T_S1T_EEEvvEEEEvNT_6ParamsE --------------------------
	.section	.nv.info._ZN7cutlass13device_kernelINS_4gemm6kernel13GemmUniversalIN4cute5tupleIJiiiiEEENS1_10collective13CollectiveMmaINS1_35MainloopSm100TmaUmmaWarpSpecializedILi4ELi2ELi4ENS5_IJNS4_1CILi1EEESB_SB_EEEEENS5_IJNSA_ILi128EEESE_NSA_ILi64EEEEEEaNS5_IJlSB_lEEEaSH_NS4_8TiledMMAINS4_8MMA_AtomIJNS4_15SM100_MMA_S8_SSIaaiLi128ELi128ELNS4_4UMMA5MajorE0ELSM_0ELNSL_8SaturateE0EEEEEENS4_6LayoutISC_NS5_IJNSA_ILi0EEESR_SR_EEEEENS5_IJNS4_10UnderscoreESU_SU_EEEEENS4_13SM90_TMA_LOADENS4_14ComposedLayoutINS4_7SwizzleILi2ELi4ELi3EEENS4_18smem_ptr_flag_bitsILi8EEENSQ_INS5_IJNSA_ILi8EEESF_EEENS5_IJSF_SB_EEEEEEEvNS4_8identityESX_S17_vS18_EENS_8epilogue10collective18CollectiveEpilogueINS1A_23Sm100TmaWarpSpecializedILi2ELi2ELi64ELb0ELb0EEEJSG_NS5_IJNSQ_ISE_SB_EENSQ_ISF_SB_EEEEEaSH_aSH_NS1A_6fusion15FusionCallbacksIS1E_NS1I_17LinearCombinationIaiaiLNS_15FloatRoundStyleE2EEESG_S1H_JEEENS4_5SM1004TMEM4LOAD26SM100_TMEM_LOAD_32dp32b64xESX_S17_NS4_39AutoVectorizingCopyWithAssumedAlignmentILi128EEENS4_14SM90_TMA_STOREES17_S1T_S1T_EEEvvEEEEvNT_6ParamsE,"",@"SHT_CUDA_INFO"
	.sectionflags	@""
	.align	4


	//----- nvinfo : EIATTR_CUDA_API_VERSION
	.align		4
        /*0000*/ 	.byte	0x04, 0x37
        /*0002*/ 	.short	(.L_31 - .L_30)
.L_30:
        /*0004*/ 	.word	0x00000082


	//----- nvinfo : EIATTR_KPARAM_INFO
	.align		4
.L_31:
        /*0008*/ 	.byte	0x04, 0x17
        /*000a*/ 	.short	(.L_33 - .L_32)
.L_32:
        /*000c*/ 	.word	0x00000000
        /*0010*/ 	.short	0x0000
        /*0012*/ 	.short	0x0000
        /*0014*/ 	.byte	0x00, 0xf0, 0x01, 0x20


	//----- nvinfo : EIATTR_AT_ENTRY_FRAGMENTS
	.align		4
.L_33:
        /*0018*/ 	.byte	0x04, 0x4f
        /*001a*/ 	.short	(.L_35 - .L_34)


	//   ....[0]....
.L_34:
        /*001c*/ 	.word	0x00000006


	//----- nvinfo : EIATTR_RESERVED_SMEM_USED
	.align		4
.L_35:
        /*0020*/ 	.byte	0x01, 0x41
	.zero		2


	//----- nvinfo : EIATTR_SPARSE_MMA_MASK
	.align		4
        /*0024*/ 	.byte	0x03, 0x50
        /*0026*/ 	.short	0x0000


	//----- nvinfo : EIATTR_TCGEN05_1CTA_USED
	.align		4
        /*0028*/ 	.byte	0x01, 0x51
	.zero		2


	//----- nvinfo : EIATTR_MAXREG_COUNT
	.align		4
        /*002c*/ 	.byte	0x03, 0x1b
        /*002e*/ 	.short	0x00ff


	//----- nvinfo : EIATTR_NUM_BARRIERS
	.align		4
        /*0030*/ 	.byte	0x02, 0x4c
        /*0032*/ 	.byte	0x07
	.zero		1


	//----- nvinfo : EIATTR_EXTERNS
	.align		4
        /*0034*/ 	.byte	0x04, 0x0f
        /*0036*/ 	.short	(.L_37 - .L_36)


	//   ....[0]....
	.align		4
.L_36:
        /*0038*/ 	.word	index@(__assertfail)


	//----- nvinfo : EIATTR_MERCURY_ISA_VERSION
	.align		4
.L_37:
        /*003c*/ 	.byte	0x03, 0x5f
        /*003e*/ 	.short	0x0101


	//----- nvinfo : EIATTR_INT_WARP_WIDE_INSTR_OFFSETS
	.align		4
        /*0040*/ 	.byte	0x04, 0x31
        /*0042*/ 	.short	(.L_39 - .L_38)


	//   ....[0]....
.L_38:
        /*0044*/ 	.word	0x00001d90


	//   ....[1]....
        /*0048*/ 	.word	0x00003700


	//   ....[2]....
        /*004c*/ 	.word	0x00003720


	//   ....[3]....
        /*0050*/ 	.word	0x00003750


	//   ....[4]....
        /*0054*/ 	.word	0x00004080


	//   ....[5]....
        /*0058*/ 	.word	0x000040f0


	//   ....[6]....
        /*005c*/ 	.word	0x000042d0


	//   ....[7]....
        /*0060*/ 	.word	0x00004430


	//----- nvinfo : EIATTR_COOP_GROUP_MASK_REGIDS
	.align		4
.L_39:
        /*0064*/ 	.byte	0x04, 0x29
        /*0066*/ 	.short	(.L_41 - .L_40)


	//   ....[0]....
.L_40:
        /*0068*/ 	.word	0xffffffff


	//   ....[1]....
        /*006c*/ 	.word	0xffffffff


	//   ....[2]....
        /*0070*/ 	.word	0xffffffff


	//   ....[3]....
        /*0074*/ 	.word	0xffffffff


	//   ....[4]....
        /*0078*/ 	.word	0xffffffff


	//   ....[5]....
        /*007c*/ 	.word	0xffffffff


	//   ....[6]....
        /*0080*/ 	.word	0xffffffff


	//   ....[7]....
        /*0084*/ 	.word	0xffffffff


	//   ....[8]....
        /*0088*/ 	.word	0xffffffff


	//   ....[9]....
        /*008c*/ 	.word	0xffffffff


	//   ....[10]....
        /*0090*/ 	.word	0xffffffff


	//   ....[11]....
        /*0094*/ 	.word	0xffffffff


	//   ....[12]....
        /*0098*/ 	.word	0xffffffff


	//----- nvinfo : EIATTR_COOP_GROUP_INSTR_OFFSETS
	.align		4
.L_41:
        /*009c*/ 	.byte	0x04, 0x28
        /*009e*/ 	.short	(.L_43 - .L_42)


	//   ....[0]....
.L_42:
        /*00a0*/ 	.word	0x00000090


	//   ....[1]....
        /*00a4*/ 	.word	0x000004d0


	//   ....[2]....
        /*00a8*/ 	.word	0x00000640


	//   ....[3]....
        /*00ac*/ 	.word	0x000007a0


	//   ....[4]....
        /*00b0*/ 	.word	0x000008a0


	//   ....[5]....
        /*00b4*/ 	.word	0x00000a10


	//   ....[6]....
        /*00b8*/ 	.word	0x00000bb0


	//   ....[7]....
        /*00bc*/ 	.word	0x00001c70


	//   ....[8]....
        /*00c0*/ 	.word	0x00002a50


	//   ....[9]....
        /*00c4*/ 	.word	0x00002c60


	//   ....[10]....
        /*00c8*/ 	.word	0x00002c90


	//   ....[11]....
        /*00cc*/ 	.word	0x000035e0


	//   ....[12]....
        /*00d0*/ 	.word	0x00003810


	//----- nvinfo : EIATTR_VRC_CTA_INIT_COUNT
	.align		4
.L_43:
        /*00d4*/ 	.byte	0x02, 0x4a
        /*00d6*/ 	.byte	0x80
	.zero		1


	//----- nvinfo : EIATTR_SYSCALL_OFFSETS
	.align		4
        /*00d8*/ 	.byte	0x04, 0x46
        /*00da*/ 	.short	(.L_45 - .L_44)


	//   ....[0]....
.L_44:
        /*00dc*/ 	.word	0x00004e70


	//   ....[1]....
        /*00e0*/ 	.word	0x00004fb0


	//   ....[2]....
        /*00e4*/ 	.word	0x00005810


	//   ....[3]....
        /*00e8*/ 	.word	0x00006e10


	//----- nvinfo : EIATTR_MBARRIER_INSTR_OFFSETS
	.align		4
.L_45:
        /*00ec*/ 	.byte	0x04, 0x39
        /*00ee*/ 	.short	(.L_47 - .L_46)


	//   ....[0]....
.L_46:
        /*00f0*/ 	.word	0x000005b0
        /*00f4*/ 	.word	0x000000ff
        /*00f8*/ 	.word	0x00000000
        /*00fc*/ 	.short	0x0100
        /*00fe*/ 	.byte	0x05
	.zero		1


	//   ....[1]....
        /*0100*/ 	.word	0x000005c0
        /*0104*/ 	.word	0x000000ff
        /*0108*/ 	.word	0x00000020
        /*010c*/ 	.short	0x0100
        /*010e*/ 	.byte	0x05
	.zero		1


	//   ....[2]....
        /*0110*/ 	.word	0x000005d0
        /*0114*/ 	.word	0x000000ff
        /*0118*/ 	.word	0x00000008
        /*011c*/ 	.short	0x0100
        /*011e*/ 	.byte	0x05
	.zero		1


	//   ....[3]....
        /*0120*/ 	.word	0x000005e0
        /*0124*/ 	.word	0x000000ff
        /*0128*/ 	.word	0x00000028
        /*012c*/ 	.short	0x0100
        /*012e*/ 	.byte	0x05
	.zero		1


	//   ....[4]....
        /*0130*/ 	.word	0x000005f0
        /*0134*/ 	.word	0x000000ff
        /*0138*/ 	.word	0x00000010
        /*013c*/ 	.short	0x0100
        /*013e*/ 	.byte	0x05
	.zero		1


	//   ....[5]....
        /*0140*/ 	.word	0x00000600
        /*0144*/ 	.word	0x000000ff
        /*0148*/ 	.word	0x00000030
        /*014c*/ 	.short	0x0100
        /*014e*/ 	.byte	0x05
	.zero		1


	//   ....[6]....
        /*0150*/ 	.word	0x00000610
        /*0154*/ 	.word	0x000000ff
        /*0158*/ 	.word	0x00000018
        /*015c*/ 	.short	0x0100
        /*015e*/ 	.byte	0x05
	.zero		1


	//   ....[7]....
        /*0160*/ 	.word	0x00000620
        /*0164*/ 	.word	0x000000ff
        /*0168*/ 	.word	0x00000038
        /*016c*/ 	.short	0x0100
        /*016e*/ 	.byte	0x05
	.zero		1


	//   ....[8]....
        /*0170*/ 	.word	0x00000750
        /*0174*/ 	.word	0x000000ff
        /*0178*/ 	.word	0x00000040
        /*017c*/ 	.short	0x0100
        /*017e*/ 	.byte	0x07
	.zero		1


	//   ....[9]....
        /*0180*/ 	.word	0x00000760
        /*0184*/ 	.word	0x000000ff
        /*0188*/ 	.word	0x00000050
        /*018c*/ 	.short	0x0100
        /*018e*/ 	.byte	0x07
	.zero		1


	//   ....[10]....
        /*0190*/ 	.word	0x00000770
        /*0194*/ 	.word	0x000000ff
        /*0198*/ 	.word	0x00000048
        /*019c*/ 	.short	0x0100
        /*019e*/ 	.byte	0x07
	.zero		1


	//   ....[11]....
        /*01a0*/ 	.word	0x00000780
        /*01a4*/ 	.word	0x000000ff
        /*01a8*/ 	.word	0x00000058
        /*01ac*/ 	.short	0x0100
        /*01ae*/ 	.byte	0x07
	.zero		1


	//   ....[12]....
        /*01b0*/ 	.word	0x00000870
        /*01b4*/ 	.word	0x000000ff
        /*01b8*/ 	.word	0x00000060
        /*01bc*/ 	.short	0x0100
        /*01be*/ 	.byte	0x05
	.zero		1


	//   ....[13]....
        /*01c0*/ 	.word	0x00000880
        /*01c4*/ 	.word	0x000000ff
        /*01c8*/ 	.word	0x00000068
        /*01cc*/ 	.short	0x0100
        /*01ce*/ 	.byte	0x05
	.zero		1


	//   ....[14]....
        /*01d0*/ 	.word	0x000009c0
        /*01d4*/ 	.word	0x000000ff
        /*01d8*/ 	.word	0x00000070
        /*01dc*/ 	.short	0x0100
        /*01de*/ 	.byte	0x05
	.zero		1


	//   ....[15]....
        /*01e0*/ 	.word	0x000009d0
        /*01e4*/ 	.word	0x000000ff
        /*01e8*/ 	.word	0x00000080
        /*01ec*/ 	.short	0x0100
        /*01ee*/ 	.byte	0x05
	.zero		1


	//   ....[16]....
        /*01f0*/ 	.word	0x000009e0
        /*01f4*/ 	.word	0x000000ff
        /*01f8*/ 	.word	0x00000078
        /*01fc*/ 	.short	0x0100
        /*01fe*/ 	.byte	0x05
	.zero		1


	//   ....[17]....
        /*0200*/ 	.word	0x000009f0
        /*0204*/ 	.word	0x000000ff
        /*0208*/ 	.word	0x00000088
        /*020c*/ 	.short	0x0100
        /*020e*/ 	.byte	0x05
	.zero		1


	//   ....[18]....
        /*0210*/ 	.word	0x00000b20
        /*0214*/ 	.word	0x000000ff
        /*0218*/ 	.word	0x00000090
        /*021c*/ 	.short	0x0100
        /*021e*/ 	.byte	0x07
	.zero		1


	//   ....[19]....
        /*0220*/ 	.word	0x00000b30
        /*0224*/ 	.word	0x000000ff
        /*0228*/ 	.word	0x000000b0
        /*022c*/ 	.short	0x0100
        /*022e*/ 	.byte	0x07
	.zero		1


	//   ....[20]....
        /*0230*/ 	.word	0x00000b40
        /*0234*/ 	.word	0x000000ff
        /*0238*/ 	.word	0x00000098
        /*023c*/ 	.short	0x0100
        /*023e*/ 	.byte	0x07
	.zero		1


	//   ....[21]....
        /*0240*/ 	.word	0x00000b50
        /*0244*/ 	.word	0x000000ff
        /*0248*/ 	.word	0x000000b8
        /*024c*/ 	.short	0x0100
        /*024e*/ 	.byte	0x07
	.zero		1


	//   ....[22]....
        /*0250*/ 	.word	0x00000b60
        /*0254*/ 	.word	0x000000ff
        /*0258*/ 	.word	0x000000a0
        /*025c*/ 	.short	0x0100
        /*025e*/ 	.byte	0x07
	.zero		1


	//   ....[23]....
        /*0260*/ 	.word	0x00000b70
        /*0264*/ 	.word	0x000000ff
        /*0268*/ 	.word	0x000000c0
        /*026c*/ 	.short	0x0100
        /*026e*/ 	.byte	0x07
	.zero		1


	//   ....[24]....
        /*0270*/ 	.word	0x00000b80
        /*0274*/ 	.word	0x000000ff
        /*0278*/ 	.word	0x000000a8
        /*027c*/ 	.short	0x0100
        /*027e*/ 	.byte	0x07
	.zero		1


	//   ....[25]....
        /*0280*/ 	.word	0x00000b90
        /*0284*/ 	.word	0x000000ff
        /*0288*/ 	.word	0x000000c8
        /*028c*/ 	.short	0x0100
        /*028e*/ 	.byte	0x07
	.zero		1


	//   ....[26]....
        /*0290*/ 	.word	0x00000c80
        /*0294*/ 	.word	0x000000ff
        /*0298*/ 	.word	0x000000d0
        /*029c*/ 	.short	0x0100
        /*029e*/ 	.byte	0x05
	.zero		1


	//   ....[27]....
        /*02a0*/ 	.word	0x00000c90
        /*02a4*/ 	.word	0x000000ff
        /*02a8*/ 	.word	0x000000e0
        /*02ac*/ 	.short	0x0100
        /*02ae*/ 	.byte	0x05
	.zero		1


	//   ....[28]....
        /*02b0*/ 	.word	0x00000ca0
        /*02b4*/ 	.word	0x000000ff
        /*02b8*/ 	.word	0x000000d8
        /*02bc*/ 	.short	0x0100
        /*02be*/ 	.byte	0x05
	.zero		1


	//   ....[29]....
        /*02c0*/ 	.word	0x00000cb0
        /*02c4*/ 	.word	0x000000ff
        /*02c8*/ 	.word	0x000000e8
        /*02cc*/ 	.short	0x0100
        /*02ce*/ 	.byte	0x05
	.zero		1


	//   ....[30]....
        /*02d0*/ 	.word	0x00001590
        /*02d4*/ 	.word	0x00000003
        /*02d8*/ 	.word	0x000000e0
        /*02dc*/ 	.short	0x010a
        /*02de*/ 	.byte	0xff
	.zero		1


	//   ....[31]....
        /*02e0*/ 	.word	0x000015c0
        /*02e4*/ 	.word	0x00000003
        /*02e8*/ 	.word	0x000000d0
        /*02ec*/ 	.short	0x0101
        /*02ee*/ 	.byte	0xff
	.zero		1


	//   ....[32]....
        /*02f0*/ 	.word	0x00001690
        /*02f4*/ 	.word	0x000000ff
        /*02f8*/ 	.word	0x00000020
        /*02fc*/ 	.short	0x010a
        /*02fe*/ 	.byte	0x08
	.zero		1


	//   ....[33]....
        /*0300*/ 	.word	0x00001730
        /*0304*/ 	.word	0x000000ff
        /*0308*/ 	.word	0x00000020
        /*030c*/ 	.short	0x010a
        /*030e*/ 	.byte	0x21
	.zero		1


	//   ....[34]....
        /*0310*/ 	.word	0x00001890
        /*0314*/ 	.word	0x000000ff
        /*0318*/ 	.word	0x00000020
        /*031c*/ 	.short	0x010a
        /*031e*/ 	.byte	0x08
	.zero		1


	//   ....[35]....
        /*0320*/ 	.word	0x00001980
        /*0324*/ 	.word	0x000000ff
        /*0328*/ 	.word	0x00000068
        /*032c*/ 	.short	0x0101
        /*032e*/ 	.byte	0x04
	.zero		1


	//   ....[36]....
        /*0330*/ 	.word	0x000019a0
        /*0334*/ 	.word	0x000000ff
        /*0338*/ 	.word	0x00000020
        /*033c*/ 	.short	0x010a
        /*033e*/ 	.byte	0x08
	.zero		1


	//   ....[37]....
        /*0340*/ 	.word	0x00001a20
        /*0344*/ 	.word	0x000000ff
        /*0348*/ 	.word	0x00000020
        /*034c*/ 	.short	0x010a
        /*034e*/ 	.byte	0x11
	.zero		1


	//   ....[38]....
        /*0350*/ 	.word	0x00001b80
        /*0354*/ 	.word	0x000000ff
        /*0358*/ 	.word	0x00000020
        /*035c*/ 	.short	0x010a
        /*035e*/ 	.byte	0x08
	.zero		1


	//   ....[39]....
        /*0360*/ 	.word	0x00001ca0
        /*0364*/ 	.word	0x00000002
        /*0368*/ 	.word	0x00000070
        /*036c*/ 	.short	0x010a
        /*036e*/ 	.byte	0xff
	.zero		1


	//   ....[40]....
        /*0370*/ 	.word	0x00001d60
        /*0374*/ 	.word	0x00000002
        /*0378*/ 	.word	0x00000000
        /*037c*/ 	.short	0x0101
        /*037e*/ 	.byte	0xff
	.zero		1


	//   ....[41]....
        /*0380*/ 	.word	0x000022c0
        /*0384*/ 	.word	0x000000ff
        /*0388*/ 	.word	0x00000000
        /*038c*/ 	.short	0x010a
        /*038e*/ 	.byte	0x05
	.zero		1


	//   ....[42]....
        /*0390*/ 	.word	0x00002350
        /*0394*/ 	.word	0x000000ff
        /*0398*/ 	.word	0x00000000
        /*039c*/ 	.short	0x010a
        /*039e*/ 	.byte	0x05
	.zero		1


	//   ....[43]....
        /*03a0*/ 	.word	0x000023e0
        /*03a4*/ 	.word	0x000000ff
        /*03a8*/ 	.word	0x00000000
        /*03ac*/ 	.short	0x010a
        /*03ae*/ 	.byte	0x05
	.zero		1


	//   ....[44]....
        /*03b0*/ 	.word	0x00002480
        /*03b4*/ 	.word	0x00000000
        /*03b8*/ 	.word	0x00000000
        /*03bc*/ 	.short	0x010a
        /*03be*/ 	.byte	0xff
	.zero		1


	//   ....[45]....
        /*03c0*/ 	.word	0x000025a0
        /*03c4*/ 	.word	0x00000000
        /*03c8*/ 	.word	0x000000d0
        /*03cc*/ 	.short	0x010a
        /*03ce*/ 	.byte	0xff
	.zero		1


	//   ....[46]....
        /*03d0*/ 	.word	0x00002600
        /*03d4*/ 	.word	0x00000004
        /*03d8*/ 	.word	0x00000000
        /*03dc*/ 	.short	0x0101
        /*03de*/ 	.byte	0xff
	.zero		1


	//   ....[47]....
        /*03e0*/ 	.word	0x00002620
        /*03e4*/ 	.word	0x000000ff
        /*03e8*/ 	.word	0x00000080
        /*03ec*/ 	.short	0x010a
        /*03ee*/ 	.byte	0x05
	.zero		1


	//   ....[48]....
        /*03f0*/ 	.word	0x00002740
        /*03f4*/ 	.word	0x00000000
        /*03f8*/ 	.word	0x00000070
        /*03fc*/ 	.short	0x010a
        /*03fe*/ 	.byte	0xff
	.zero		1


	//   ....[49]....
        /*0400*/ 	.word	0x00002850
        /*0404*/ 	.word	0x00000000
        /*0408*/ 	.word	0x00000000
        /*040c*/ 	.short	0x0101
        /*040e*/ 	.byte	0xff
	.zero		1


	//   ....[50]....
        /*0410*/ 	.word	0x000028e0
        /*0414*/ 	.word	0x000000ff
        /*0418*/ 	.word	0x00000080
        /*041c*/ 	.short	0x0106
        /*041e*/ 	.byte	0x05
	.zero		1


	//   ....[51]....
        /*0420*/ 	.word	0x00002900
        /*0424*/ 	.word	0x000000ff
        /*0428*/ 	.word	0x00000080
        /*042c*/ 	.short	0x010a
        /*042e*/ 	.byte	0x05
	.zero		1


	//   ....[52]....
        /*0430*/ 	.word	0x00002990
        /*0434*/ 	.word	0x000000ff
        /*0438*/ 	.word	0x00000080
        /*043c*/ 	.short	0x0106
        /*043e*/ 	.byte	0x04
	.zero		1


	//   ....[53]....
        /*0440*/ 	.word	0x000029d0
        /*0444*/ 	.word	0x00000000
        /*0448*/ 	.word	0x00000080
        /*044c*/ 	.short	0x010a
        /*044e*/ 	.byte	0xff
	.zero		1


	//   ....[54]....
        /*0450*/ 	.word	0x00002ed0
        /*0454*/ 	.word	0x00000000
        /*0458*/ 	.word	0x00000070
        /*045c*/ 	.short	0x010a
        /*045e*/ 	.byte	0xff
	.zero		1


	//   ....[55]....
        /*0460*/ 	.word	0x00002fe0
        /*0464*/ 	.word	0x00000003
        /*0468*/ 	.word	0x00000000
        /*046c*/ 	.short	0x0101
        /*046e*/ 	.byte	0xff
	.zero		1


	//   ....[56]....
        /*0470*/ 	.word	0x00002ff0
        /*0474*/ 	.word	0x000000ff
        /*0478*/ 	.word	0x00000000
        /*047c*/ 	.short	0x010a
        /*047e*/ 	.byte	0x04
	.zero		1


	//   ....[57]....
        /*0480*/ 	.word	0x00003010
        /*0484*/ 	.word	0x000000ff
        /*0488*/ 	.word	0x000000b0
        /*048c*/ 	.short	0x010a
        /*048e*/ 	.byte	0x08
	.zero		1


	//   ....[58]....
        /*0490*/ 	.word	0x000030e0
        /*0494*/ 	.word	0x000000ff
        /*0498*/ 	.word	0x00000000
        /*049c*/ 	.short	0x010a
        /*049e*/ 	.byte	0x07
	.zero		1


	//   ....[59]....
        /*04a0*/ 	.word	0x00003220
        /*04a4*/ 	.word	0x000000ff
        /*04a8*/ 	.word	0x00000000
        /*04ac*/ 	.short	0x010a
        /*04ae*/ 	.byte	0x04
	.zero		1


	//   ....[60]....
        /*04b0*/ 	.word	0x00003410
        /*04b4*/ 	.word	0x000000ff
        /*04b8*/ 	.word	0x00000000
        /*04bc*/ 	.short	0x010a
        /*04be*/ 	.byte	0x05
	.zero		1


	//   ....[61]....
        /*04c0*/ 	.word	0x000034a0
        /*04c4*/ 	.word	0x000000ff
        /*04c8*/ 	.word	0x00000000
        /*04cc*/ 	.short	0x010a
        /*04ce*/ 	.byte	0x05
	.zero		1


	//   ....[62]....
        /*04d0*/ 	.word	0x00003530
        /*04d4*/ 	.word	0x000000ff
        /*04d8*/ 	.word	0x00000000
        /*04dc*/ 	.short	0x010a
        /*04de*/ 	.byte	0x05
	.zero		1


	//   ....[63]....
        /*04e0*/ 	.word	0x000035c0
        /*04e4*/ 	.word	0x000000ff
        /*04e8*/ 	.word	0x00000000
        /*04ec*/ 	.short	0x010a
        /*04ee*/ 	.byte	0x07
	.zero		1


	//   ....[64]....
        /*04f0*/ 	.word	0x00003a20
        /*04f4*/ 	.word	0x00000000
        /*04f8*/ 	.word	0x00000070
        /*04fc*/ 	.short	0x010a
        /*04fe*/ 	.byte	0xff
	.zero		1


	//   ....[65]....
        /*0500*/ 	.word	0x00003ae0
        /*0504*/ 	.word	0x00000000
        /*0508*/ 	.word	0x00000000
        /*050c*/ 	.short	0x0101
        /*050e*/ 	.byte	0xff
	.zero		1


	//   ....[66]....
        /*0510*/ 	.word	0x00003e00
        /*0514*/ 	.word	0x000000ff
        /*0518*/ 	.word	0x00000068
        /*051c*/ 	.short	0x010a
        /*051e*/ 	.byte	0x07
	.zero		1


	//   ....[67]....
        /*0520*/ 	.word	0x00003ff0
        /*0524*/ 	.word	0x000000ff
        /*0528*/ 	.word	0x00000050
        /*052c*/ 	.short	0x010a
        /*052e*/ 	.byte	0x07
	.zero		1


	//   ....[68]....
        /*0530*/ 	.word	0x000041c0
        /*0534*/ 	.word	0x000000ff
        /*0538*/ 	.word	0x00000040
        /*053c*/ 	.short	0x010b
        /*053e*/ 	.byte	0x07
	.zero		1


	//   ....[69]....
        /*0540*/ 	.word	0x00004230
        /*0544*/ 	.word	0x000000ff
        /*0548*/ 	.word	0x00000000
        /*054c*/ 	.short	0x0101
        /*054e*/ 	.byte	0x08
	.zero		1


	//   ....[70]....
        /*0550*/ 	.word	0x00004260
        /*0554*/ 	.word	0x000000ff
        /*0558*/ 	.word	0x00000058
        /*055c*/ 	.short	0x010a
        /*055e*/ 	.byte	0x07
	.zero		1


	//   ....[71]....
        /*0560*/ 	.word	0x00004470
        /*0564*/ 	.word	0x000000ff
        /*0568*/ 	.word	0x00000048
        /*056c*/ 	.short	0x010b
        /*056e*/ 	.byte	0x07
	.zero		1


	//   ....[72]....
        /*0570*/ 	.word	0x00004490
        /*0574*/ 	.word	0x000000ff
        /*0578*/ 	.word	0x00000000
        /*057c*/ 	.short	0x0101
        /*057e*/ 	.byte	0x0d
	.zero		1


	//   ....[73]....
        /*0580*/ 	.word	0x000044c0
        /*0584*/ 	.word	0x000000ff
        /*0588*/ 	.word	0x00000050
        /*058c*/ 	.short	0x010a
        /*058e*/ 	.byte	0x07
	.zero		1


	//   ....[74]....
        /*0590*/ 	.word	0x00004500
        /*0594*/ 	.word	0x00000000
        /*0598*/ 	.word	0x00000058
        /*059c*/ 	.short	0x010a
        /*059e*/ 	.byte	0xff
	.zero		1


	//   ....[75]....
        /*05a0*/ 	.word	0x00004840
        /*05a4*/ 	.word	0x00000000
        /*05a8*/ 	.word	0x00000070
        /*05ac*/ 	.short	0x010a
        /*05ae*/ 	.byte	0xff
	.zero		1


	//   ....[76]....
        /*05b0*/ 	.word	0x00004950
        /*05b4*/ 	.word	0x00000000
        /*05b8*/ 	.word	0x00000000
        /*05bc*/ 	.short	0x0101
        /*05be*/ 	.byte	0xff
	.zero		1


	//   ....[77]....
        /*05c0*/ 	.word	0x000053b0
        /*05c4*/ 	.word	0x00000003
        /*05c8*/ 	.word	0x00000040
        /*05cc*/ 	.short	0x010a
        /*05ce*/ 	.byte	0xff
	.zero		1


	//   ....[78]....
        /*05d0*/ 	.word	0x000053f0
        /*05d4*/ 	.word	0x00000074
        /*05d8*/ 	.word	0x00000090
        /*05dc*/ 	.short	0x010a
        /*05de*/ 	.byte	0xff
	.zero		1


	//   ....[79]....
        /*05e0*/ 	.word	0x00005530
        /*05e4*/ 	.word	0x00000003
        /*05e8*/ 	.word	0x00000040
        /*05ec*/ 	.short	0x010a
        /*05ee*/ 	.byte	0xff
	.zero		1


	//   ....[80]....
        /*05f0*/ 	.word	0x00005670
        /*05f4*/ 	.word	0x00000000
        /*05f8*/ 	.word	0x00000000
        /*05fc*/ 	.short	0x0101
        /*05fe*/ 	.byte	0xff
	.zero		1


	//   ....[81]....
        /*0600*/ 	.word	0x000056f0
        /*0604*/ 	.word	0x00000074
        /*0608*/ 	.word	0x00000090
        /*060c*/ 	.short	0x010a
        /*060e*/ 	.byte	0xff
	.zero		1


	//   ....[82]....
        /*0610*/ 	.word	0x00006a80
        /*0614*/ 	.word	0x0000007d
        /*0618*/ 	.word	0x00000040
        /*061c*/ 	.short	0x010a
        /*061e*/ 	.byte	0xff
	.zero		1


	//   ....[83]....
        /*0620*/ 	.word	0x00006b50
        /*0624*/ 	.word	0x0000007d
        /*0628*/ 	.word	0x00000040
        /*062c*/ 	.short	0x010a
        /*062e*/ 	.byte	0xff
	.zero		1


	//   ....[84]....
        /*0630*/ 	.word	0x00006c90
        /*0634*/ 	.word	0x00000000
        /*0638*/ 	.word	0x00000000
        /*063c*/ 	.short	0x0101
        /*063e*/ 	.byte	0xff
	.zero		1


	//   ....[85]....
        /*0640*/ 	.word	0x000070d0
        /*0644*/ 	.word	0x000000ff
        /*0648*/ 	.word	0x00000000
        /*064c*/ 	.short	0x0101
        /*064e*/ 	.byte	0x05
	.zero		1


	//   ....[86]....
        /*0650*/ 	.word	0x00008210
        /*0654*/ 	.word	0x00000003
        /*0658*/ 	.word	0x000000e0
        /*065c*/ 	.short	0x010a
        /*065e*/ 	.byte	0xff
	.zero		1


	//   ....[87]....
        /*0660*/ 	.word	0x00008270
        /*0664*/ 	.word	0x00000002
        /*0668*/ 	.word	0x00000020
        /*066c*/ 	.short	0x010a
        /*066e*/ 	.byte	0xff
	.zero		1


	//   ....[88]....
        /*0670*/ 	.word	0x000082d0
        /*0674*/ 	.word	0x00000002
        /*0678*/ 	.word	0x00000020
        /*067c*/ 	.short	0x010a
        /*067e*/ 	.byte	0xff
	.zero		1


	//   ....[89]....
        /*0680*/ 	.word	0x00008320
        /*0684*/ 	.word	0x00000002
        /*0688*/ 	.word	0x00000070
        /*068c*/ 	.short	0x010a
        /*068e*/ 	.byte	0xff
	.zero		1


	//   ....[90]....
        /*0690*/ 	.word	0x00008380
        /*0694*/ 	.word	0x00000000
        /*0698*/ 	.word	0x00000000
        /*069c*/ 	.short	0x010a
        /*069e*/ 	.byte	0xff
	.zero		1


	//   ....[91]....
        /*06a0*/ 	.word	0x000083e0
        /*06a4*/ 	.word	0x00000000
        /*06a8*/ 	.word	0x00000000
        /*06ac*/ 	.short	0x010a
        /*06ae*/ 	.byte	0xff
	.zero		1


	//   ....[92]....
        /*06b0*/ 	.word	0x00008440
        /*06b4*/ 	.word	0x00000000
        /*06b8*/ 	.word	0x00000000
        /*06bc*/ 	.short	0x010a
        /*06be*/ 	.byte	0xff
	.zero		1


	//   ....[93]....
        /*06c0*/ 	.word	0x00008490
        /*06c4*/ 	.word	0x00000000
        /*06c8*/ 	.word	0x000000d0
        /*06cc*/ 	.short	0x010a
        /*06ce*/ 	.byte	0xff
	.zero		1


	//   ....[94]....
        /*06d0*/ 	.word	0x000084f0
        /*06d4*/ 	.word	0x00000000
        /*06d8*/ 	.word	0x00000080
        /*06dc*/ 	.short	0x010a
        /*06de*/ 	.byte	0xff
	.zero		1


	//   ....[95]....
        /*06e0*/ 	.word	0x00008540
        /*06e4*/ 	.word	0x00000000
        /*06e8*/ 	.word	0x00000070
        /*06ec*/ 	.short	0x010a
        /*06ee*/ 	.byte	0xff
	.zero		1


	//   ....[96]....
        /*06f0*/ 	.word	0x000085a0
        /*06f4*/ 	.word	0x00000000
        /*06f8*/ 	.word	0x00000080
        /*06fc*/ 	.short	0x010a
        /*06fe*/ 	.byte	0xff
	.zero		1


	//   ....[97]....
        /*0700*/ 	.word	0x000085f0
        /*0704*/ 	.word	0x00000000
        /*0708*/ 	.word	0x00000070
        /*070c*/ 	.short	0x010a
        /*070e*/ 	.byte	0xff
	.zero		1


	//   ....[98]....
        /*0710*/ 	.word	0x00008650
        /*0714*/ 	.word	0x00000003
        /*0718*/ 	.word	0x000000b0
        /*071c*/ 	.short	0x010a
        /*071e*/ 	.byte	0xff
	.zero		1


	//   ....[99]....
        /*0720*/ 	.word	0x000086b0
        /*0724*/ 	.word	0x00000000
        /*0728*/ 	.word	0x00000000
        /*072c*/ 	.short	0x010a
        /*072e*/ 	.byte	0xff
	.zero		1


	//   ....[100]....
        /*0730*/ 	.word	0x00008710
        /*0734*/ 	.word	0x00000000
        /*0738*/ 	.word	0x00000000
        /*073c*/ 	.short	0x010a
        /*073e*/ 	.byte	0xff
	.zero		1


	//   ....[101]....
        /*0740*/ 	.word	0x00008770
        /*0744*/ 	.word	0x00000000
        /*0748*/ 	.word	0x00000000
        /*074c*/ 	.short	0x010a
        /*074e*/ 	.byte	0xff
	.zero		1


	//   ....[102]....
        /*0750*/ 	.word	0x000087d0
        /*0754*/ 	.word	0x00000000
        /*0758*/ 	.word	0x00000000
        /*075c*/ 	.short	0x010a
        /*075e*/ 	.byte	0xff
	.zero		1


	//   ....[103]....
        /*0760*/ 	.word	0x00008830
        /*0764*/ 	.word	0x00000000
        /*0768*/ 	.word	0x00000000
        /*076c*/ 	.short	0x010a
        /*076e*/ 	.byte	0xff
	.zero		1


	//   ....[104]....
        /*0770*/ 	.word	0x00008880
        /*0774*/ 	.word	0x00000000
        /*0778*/ 	.word	0x00000070
        /*077c*/ 	.short	0x010a
        /*077e*/ 	.byte	0xff
	.zero		1


	//   ....[105]....
        /*0780*/ 	.word	0x000088e0
        /*0784*/ 	.word	0x00000000
        /*0788*/ 	.word	0x00000068
        /*078c*/ 	.short	0x010a
        /*078e*/ 	.byte	0xff
	.zero		1


	//   ....[106]....
        /*0790*/ 	.word	0x00008940
        /*0794*/ 	.word	0x00000003
        /*0798*/ 	.word	0x00000050
        /*079c*/ 	.short	0x010a
        /*079e*/ 	.byte	0xff
	.zero		1


	//   ....[107]....
        /*07a0*/ 	.word	0x000089a0
        /*07a4*/ 	.word	0x00000003
        /*07a8*/ 	.word	0x00000058
        /*07ac*/ 	.short	0x010a
        /*07ae*/ 	.byte	0xff
	.zero		1


	//   ....[108]....
        /*07b0*/ 	.word	0x00008a00
        /*07b4*/ 	.word	0x00000000
        /*07b8*/ 	.word	0x00000050
        /*07bc*/ 	.short	0x010a
        /*07be*/ 	.byte	0xff
	.zero		1


	//   ....[109]....
        /*07c0*/ 	.word	0x00008a50
        /*07c4*/ 	.word	0x00000000
        /*07c8*/ 	.word	0x00000070
        /*07cc*/ 	.short	0x010a
        /*07ce*/ 	.byte	0xff
	.zero		1


	//   ....[110]....
        /*07d0*/ 	.word	0x00008aa0
        /*07d4*/ 	.word	0x00000003
        /*07d8*/ 	.word	0x00000040
        /*07dc*/ 	.short	0x010a
        /*07de*/ 	.byte	0xff
	.zero		1


	//   ....[111]....
        /*07e0*/ 	.word	0x00008af0
        /*07e4*/ 	.word	0x00000074
        /*07e8*/ 	.word	0x00000090
        /*07ec*/ 	.short	0x010a
        /*07ee*/ 	.byte	0xff
	.zero		1


	//   ....[112]....
        /*07f0*/ 	.word	0x00008b40
        /*07f4*/ 	.word	0x0000007d
        /*07f8*/ 	.word	0x00000040
        /*07fc*/ 	.short	0x010a
        /*07fe*/ 	.byte	0xff
	.zero		1


	//----- nvinfo : EIATTR_NUM_MBARRIERS
	.align		4
.L_47:
        /*0800*/ 	.byte	0x03, 0x38
        /*0802*/ 	.short	0x001e


	//----- nvinfo : EIATTR_EXIT_INSTR_OFFSETS
	.align		4
        /*0804*/ 	.byte	0x04, 0x1c
        /*0806*/ 	.short	(.L_49 - .L_48)


	//   ....[0]....
.L_48:
        /*0808*/ 	.word	0x000024b0


	//   ....[1]....
        /*080c*/ 	.word	0x000029a0


	//   ....[2]....
        /*0810*/ 	.word	0x00002a00


	//   ....[3]....
        /*0814*/ 	.word	0x00003820


	//   ....[4]....
        /*0818*/ 	.word	0x00004530


	//   ....[5]....
        /*081c*/ 	.word	0x00004570


	//   ....[6]....
        /*0820*/ 	.word	0x00008200


	//----- nvinfo : EIATTR_MAX_THREADS
	.align		4
.L_49:
        /*0824*/ 	.byte	0x04, 0x05
        /*0826*/ 	.short	(.L_51 - .L_50)
.L_50:
        /*0828*/ 	.word	0x00000100
        /*082c*/ 	.word	0x00000001
        /*0830*/ 	.word	0x00000001


	//----- nvinfo : EIATTR_CRS_STACK_SIZE
	.align		4
.L_51:
        /*0834*/ 	.byte	0x04, 0x1e
        /*0836*/ 	.short	(.L_53 - .L_52)
.L_52:
        /*0838*/ 	.word	0x00000000


	//----- nvinfo : EIATTR_CBANK_PARAM_SIZE
	.align		4
.L_53:
        /*083c*/ 	.byte	0x03, 0x19
        /*083e*/ 	.short	0x0800


	//----- nvinfo : EIATTR_PARAM_CBANK
	.align		4
        /*0840*/ 	.byte	0x04, 0x0a
        /*0842*/ 	.short	(.L_55 - .L_54)
	.align		4
.L_54:
        /*0844*/ 	.word	index@(.nv.constant0._ZN7cutlass13device_kernelINS_4gemm6kernel13GemmUniversalIN4cute5tupleIJiiiiEEENS1_10collective13CollectiveMmaINS1_35MainloopSm100TmaUmmaWarpSpecializedILi4ELi2ELi4ENS5_IJNS4_1CILi1EEESB_SB_EEEEENS5_IJNSA_ILi128EEESE_NSA_ILi64EEEEEEaNS5_IJlSB_lEEEaSH_NS4_8TiledMMAINS4_8MMA_AtomIJNS4_15SM100_MMA_S8_SSIaaiLi128ELi128ELNS4_4UMMA5MajorE0ELSM_0ELNSL_8SaturateE0EEEEEENS4_6LayoutISC_NS5_IJNSA_ILi0EEESR_SR_EEEEENS5_IJNS4_10UnderscoreESU_SU_EEEEENS4_13SM90_TMA_LOADENS4_14ComposedLayoutINS4_7SwizzleILi2ELi4ELi3EEENS4_18smem_ptr_flag_bitsILi8EEENSQ_INS5_IJNSA_ILi8EEESF_EEENS5_IJSF_SB_EEEEEEEvNS4_8identityESX_S17_vS18_EENS_8epilogue10collective18CollectiveEpilogueINS1A_23Sm100TmaWarpSpecializedILi2ELi2ELi64ELb0ELb0EEEJSG_NS5_IJNSQ_ISE_SB_EENSQ_ISF_SB_EEEEEaSH_aSH_NS1A_6fusion15FusionCallbacksIS1E_NS1I_17LinearCombinationIaiaiLNS_15FloatRoundStyleE2EEESG_S1H_JEEENS4_5SM1004TMEM4LOAD26SM100_TMEM_LOAD_32dp32b64xESX_S17_NS4_39AutoVectorizingCopyWithAssumedAlignmentILi128EEENS4_14SM90_TMA_STOREES17_S1T_S1T_EEEvvEEEEvNT_6ParamsE)
        /*0848*/ 	.short	0x0380
        /*084a*/ 	.short	0x0800


	//----- nvinfo : EIATTR_SW_WAR
	.align		4
.L_55:
        /*084c*/ 	.byte	0x04, 0x36
        /*084e*/ 	.short	(.L_57 - .L_56)
.L_56:
        /*0850*/ 	.word	0x00000008
.L_57:


//--------------------- .nv.callgraph             --------------------------
	.section	.nv.callgraph,"",@"SHT_CUDA_CALLGRAPH"
	.align	4
	.sectionentsize	8
	.align		4
        /*0000*/ 	.word	0x00000000
	.align		4
        /*0004*/ 	.word	0xffffffff
	.align		4
        /*0008*/ 	.word	index@(_ZN7cutlass13device_kernelINS_4gemm6kernel13GemmUniversalIN4cute5tupleIJiiiiEEENS1_10collective13CollectiveMmaINS1_35MainloopSm100TmaUmmaWarpSpecializedILi4ELi2ELi4ENS5_IJNS4_1CILi1EEESB_SB_EEEEENS5_IJNSA_ILi128EEESE_NSA_ILi64EEEEEEaNS5_IJlSB_lEEEaSH_NS4_8TiledMMAINS4_8MMA_AtomIJNS4_15SM100_MMA_S8_SSIaaiLi128ELi128ELNS4_4UMMA5MajorE0ELSM_0ELNSL_8SaturateE0EEEEEENS4_6LayoutISC_NS5_IJNSA_ILi0EEESR_SR_EEEEENS5_IJNS4_10UnderscoreESU_SU_EEEEENS4_13SM90_TMA_LOADENS4_14ComposedLayoutINS4_7SwizzleILi2ELi4ELi3EEENS4_18smem_ptr_flag_bitsILi8EEENSQ_INS5_IJNSA_ILi8EEESF_EEENS5_IJSF_SB_EEEEEEEvNS4_8identityESX_S17_vS18_EENS_8epilogue10collective18CollectiveEpilogueINS1A_23Sm100TmaWarpSpecializedILi2ELi2ELi64ELb0ELb0EEEJSG_NS5_IJNSQ_ISE_SB_EENSQ_ISF_SB_EEEEEaSH_aSH_NS1A_6fusion15FusionCallbacksIS1E_NS1I_17LinearCombinationIaiaiLNS_15FloatRoundStyleE2EEESG_S1H_JEEENS4_5SM1004TMEM4LOAD26SM100_TMEM_LOAD_32dp32b64xESX_S17_NS4_39AutoVectorizingCopyWithAssumedAlignmentILi128EEENS4_14SM90_TMA_STOREES17_S1T_S1T_EEEvvEEEEvNT_6ParamsE)
	.align		4
        /*000c*/ 	.word	index@(__assertfail)
	.align		4
        /*0010*/ 	.word	0x00000000
	.align		4
        /*0014*/ 	.word	0xfffffffe
	.align		4
        /*0018*/ 	.word	0x00000000
	.align		4
        /*001c*/ 	.word	0xfffffffd
	.align		4
        /*0020*/ 	.word	0x00000000
	.align		4
        /*0024*/ 	.word	0xfffffffc


//--------------------- .nv.constant4             --------------------------
	.section	.nv.constant4,"a",@progbits
	.align	8
	.align		8
.nv.constant4:
        /*0000*/ 	.dword	__assertfail
	.align		8
        /*0008*/ 	.dword	__unnamed_1
	.align		8
        /*0010*/ 	.dword	__unnamed_2
	.align		8
        /*0018*/ 	.dword	_ZN40_INTERNAL_142ef6b4_4_k_cu_c443a54f_187754cuda3std3__45__cpo5beginE
	.align		8
        /*0020*/ 	.dword	_ZN40_INTERNAL_142ef6b4_4_k_cu_c443a54f_187754cuda3std3__45__cpo3endE
	.align		8
        /*0028*/ 	.dword	_ZN40_INTERNAL_142ef6b4_4_k_cu_c443a54f_187754cuda3std3__45__cpo6cbeginE
	.align		8
        /*0030*/ 	.dword	_ZN40_INTERNAL_142ef6b4_4_k_cu_c443a54f_187754cuda3std3__45__cpo4cendE
	.align		8
        /*0038*/ 	.dword	_ZN40_INTERNAL_142ef6b4_4_k_cu_c443a54f_187754cuda3std3__442_GLOBAL__N__142ef6b4_4_k_cu_c443a54f_187756ignoreE
	.align		8
        /*0040*/ 	.dword	_ZN40_INTERNAL_142ef6b4_4_k_cu_c443a54f_187754cuda3std3__419piecewise_constructE
	.align		8
        /*0048*/ 	.dword	_ZN40_INTERNAL_142ef6b4_4_k_cu_c443a54f_187754cuda3std3__48in_placeE
	.align		8
        /*0050*/ 	.dword	_ZN40_INTERNAL_142ef6b4_4_k_cu_c443a54f_187754cuda3std6ranges3__45__cpo4swapE
	.align		8
        /*0058*/ 	.dword	_ZN40_INTERNAL_142ef6b4_4_k_cu_c443a54f_187754cuda3std6ranges3__45__cpo9iter_moveE
	.align		8
        /*0060*/ 	.dword	_ZN40_INTERNAL_142ef6b4_4_k_cu_c443a54f_187754cute7productE
	.align		8
        /*0068*/ 	.dword	_ZN40_INTERNAL_142ef6b4_4_k_cu_c443a54f_187754cute1_E
	.align		8
        /*0070*/ 	.dword	$str$25
	.align		8
        /*0078*/ 	.dword	$str$26
	.align		8
        /*0080*/ 	.dword	$str$27
	.align		8
        /*0088*/ 	.dword	$str$28


//--------------------- .text._ZN7cutlass13device_kernelINS_4gemm6kernel13GemmUniversalIN4cute5tupleIJiiiiEEENS1_10collective13CollectiveMmaINS1_35MainloopSm100TmaUmmaWarpSpecializedILi4ELi2ELi4ENS5_IJNS4_1CILi1EEESB_SB_EEEEENS5_IJNSA_ILi128EEESE_NSA_ILi64EEEEEEaNS5_IJlSB_lEEEaSH_NS4_8TiledMMAINS4_8MMA_AtomIJNS4_15SM100_MMA_S8_SSIaaiLi128ELi128ELNS4_4UMMA5MajorE0ELSM_0ELNSL_8SaturateE0EEEEEENS4_6LayoutISC_NS5_IJNSA_ILi0EEESR_SR_EEEEENS5_IJNS4_10UnderscoreESU_SU_EEEEENS4_13SM90_TMA_LOADENS4_14ComposedLayoutINS4_7SwizzleILi2ELi4ELi3EEENS4_18smem_ptr_flag_bitsILi8EEENSQ_INS5_IJNSA_ILi8EEESF_EEENS5_IJSF_SB_EEEEEEEvNS4_8identityESX_S17_vS18_EENS_8epilogue10collective18CollectiveEpilogueINS1A_23Sm100TmaWarpSpecializedILi2ELi2ELi64ELb0ELb0EEEJSG_NS5_IJNSQ_ISE_SB_EENSQ_ISF_SB_EEEEEaSH_aSH_NS1A_6fusion15FusionCallbacksIS1E_NS1I_17LinearCombinationIaiaiLNS_15FloatRoundStyleE2EEESG_S1H_JEEENS4_5SM1004TMEM4LOAD26SM100_TMEM_LOAD_32dp32b64xESX_S17_NS4_39AutoVectorizingCopyWithAssumedAlignmentILi128EEENS4_14SM90_TMA_STOREES17_S1T_S1T_EEEvvEEEEvNT_6ParamsE --------------------------
	.section	.text._ZN7cutlass13device_kernelINS_4gemm6kernel13GemmUniversalIN4cute5tupleIJiiiiEEENS1_10collective13CollectiveMmaINS1_35MainloopSm100TmaUmmaWarpSpecializedILi4ELi2ELi4ENS5_IJNS4_1CILi1EEESB_SB_EEEEENS5_IJNSA_ILi128EEESE_NSA_ILi64EEEEEEaNS5_IJlSB_lEEEaSH_NS4_8TiledMMAINS4_8MMA_AtomIJNS4_15SM100_MMA_S8_SSIaaiLi128ELi128ELNS4_4UMMA5MajorE0ELSM_0ELNSL_8SaturateE0EEEEEENS4_6LayoutISC_NS5_IJNSA_ILi0EEESR_SR_EEEEENS5_IJNS4_10UnderscoreESU_SU_EEEEENS4_13SM90_TMA_LOADENS4_14ComposedLayoutINS4_7SwizzleILi2ELi4ELi3EEENS4_18smem_ptr_flag_bitsILi8EEENSQ_INS5_IJNSA_ILi8EEESF_EEENS5_IJSF_SB_EEEEEEEvNS4_8identityESX_S17_vS18_EENS_8epilogue10collective18CollectiveEpilogueINS1A_23Sm100TmaWarpSpecializedILi2ELi2ELi64ELb0ELb0EEEJSG_NS5_IJNSQ_ISE_SB_EENSQ_ISF_SB_EEEEEaSH_aSH_NS1A_6fusion15FusionCallbacksIS1E_NS1I_17LinearCombinationIaiaiLNS_15FloatRoundStyleE2EEESG_S1H_JEEENS4_5SM1004TMEM4LOAD26SM100_TMEM_LOAD_32dp32b64xESX_S17_NS4_39AutoVectorizingCopyWithAssumedAlignmentILi128EEENS4_14SM90_TMA_STOREES17_S1T_S1T_EEEvvEEEEvNT_6ParamsE,"ax",@progbits
	.align	128
.text._ZN7cutlass13device_kernelINS_4gemm6kernel13GemmUniversalIN4cute5tupleIJiiiiEEENS1_10collective13CollectiveMmaINS1_35MainloopSm100TmaUmmaWarpSpecializedILi4ELi2ELi4ENS5_IJNS4_1CILi1EEESB_SB_EEEEENS5_IJNSA_ILi128EEESE_NSA_ILi64EEEEEEaNS5_IJlSB_lEEEaSH_NS4_8TiledMMAINS4_8MMA_AtomIJNS4_15SM100_MMA_S8_SSIaaiLi128ELi128ELNS4_4UMMA5MajorE0ELSM_0ELNSL_8SaturateE0EEEEEENS4_6LayoutISC_NS5_IJNSA_ILi0EEESR_SR_EEEEENS5_IJNS4_10UnderscoreESU_SU_EEEEENS4_13SM90_TMA_LOADENS4_14ComposedLayoutINS4_7SwizzleILi2ELi4ELi3EEENS4_18smem_ptr_flag_bitsILi8EEENSQ_INS5_IJNSA_ILi8EEESF_EEENS5_IJSF_SB_EEEEEEEvNS4_8identityESX_S17_vS18_EENS_8epilogue10collective18CollectiveEpilogueINS1A_23Sm100TmaWarpSpecializedILi2ELi2ELi64ELb0ELb0EEEJSG_NS5_IJNSQ_ISE_SB_EENSQ_ISF_SB_EEEEEaSH_aSH_NS1A_6fusion15FusionCallbacksIS1E_NS1I_17LinearCombinationIaiaiLNS_15FloatRoundStyleE2EEESG_S1H_JEEENS4_5SM1004TMEM4LOAD26SM100_TMEM_LOAD_32dp32b64xESX_S17_NS4_39AutoVectorizingCopyWithAssumedAlignmentILi128EEENS4_14SM90_TMA_STOREES17_S1T_S1T_EEEvvEEEEvNT_6ParamsE:
        .type           _ZN7cutlass13device_kernelINS_4gemm6kernel13GemmUniversalIN4cute5tupleIJiiiiEEENS1_10collective13CollectiveMmaINS1_35MainloopSm100TmaUmmaWarpSpecializedILi4ELi2ELi4ENS5_IJNS4_1CILi1EEESB_SB_EEEEENS5_IJNSA_ILi128EEESE_NSA_ILi64EEEEEEaNS5_IJlSB_lEEEaSH_NS4_8TiledMMAINS4_8MMA_AtomIJNS4_15SM100_MMA_S8_SSIaaiLi128ELi128ELNS4_4UMMA5MajorE0ELSM_0ELNSL_8SaturateE0EEEEEENS4_6LayoutISC_NS5_IJNSA_ILi0EEESR_SR_EEEEENS5_IJNS4_10UnderscoreESU_SU_EEEEENS4_13SM90_TMA_LOADENS4_14ComposedLayoutINS4_7SwizzleILi2ELi4ELi3EEENS4_18smem_ptr_flag_bitsILi8EEENSQ_INS5_IJNSA_ILi8EEESF_EEENS5_IJSF_SB_EEEEEEEvNS4_8identityESX_S17_vS18_EENS_8epilogue10collective18CollectiveEpilogueINS1A_23Sm100TmaWarpSpecializedILi2ELi2ELi64ELb0ELb0EEEJSG_NS5_IJNSQ_ISE_SB_EENSQ_ISF_SB_EEEEEaSH_aSH_NS1A_6fusion15FusionCallbacksIS1E_NS1I_17LinearCombinationIaiaiLNS_15FloatRoundStyleE2EEESG_S1H_JEEENS4_5SM1004TMEM4LOAD26SM100_TMEM_LOAD_32dp32b64xESX_S17_NS4_39AutoVectorizingCopyWithAssumedAlignmentILi128EEENS4_14SM90_TMA_STOREES17_S1T_S1T_EEEvvEEEEvNT_6ParamsE,@function
        .size           _ZN7cutlass13device_kernelINS_4gemm6kernel13GemmUniversalIN4cute5tupleIJiiiiEEENS1_10collective13CollectiveMmaINS1_35MainloopSm100TmaUmmaWarpSpecializedILi4ELi2ELi4ENS5_IJNS4_1CILi1EEESB_SB_EEEEENS5_IJNSA_ILi128EEESE_NSA_ILi64EEEEEEaNS5_IJlSB_lEEEaSH_NS4_8TiledMMAINS4_8MMA_AtomIJNS4_15SM100_MMA_S8_SSIaaiLi128ELi128ELNS4_4UMMA5MajorE0ELSM_0ELNSL_8SaturateE0EEEEEENS4_6LayoutISC_NS5_IJNSA_ILi0EEESR_SR_EEEEENS5_IJNS4_10UnderscoreESU_SU_EEEEENS4_13SM90_TMA_LOADENS4_14ComposedLayoutINS4_7SwizzleILi2ELi4ELi3EEENS4_18smem_ptr_flag_bitsILi8EEENSQ_INS5_IJNSA_ILi8EEESF_EEENS5_IJSF_SB_EEEEEEEvNS4_8identityESX_S17_vS18_EENS_8epilogue10collective18CollectiveEpilogueINS1A_23Sm100TmaWarpSpecializedILi2ELi2ELi64ELb0ELb0EEEJSG_NS5_IJNSQ_ISE_SB_EENSQ_ISF_SB_EEEEEaSH_aSH_NS1A_6fusion15FusionCallbacksIS1E_NS1I_17LinearCombinationIaiaiLNS_15FloatRoundStyleE2EEESG_S1H_JEEENS4_5SM1004TMEM4LOAD26SM100_TMEM_LOAD_32dp32b64xESX_S17_NS4_39AutoVectorizingCopyWithAssumedAlignmentILi128EEENS4_14SM90_TMA_STOREES17_S1T_S1T_EEEvvEEEEvNT_6ParamsE,(.L_x_142 - _ZN7cutlass13device_kernelINS_4gemm6kernel13GemmUniversalIN4cute5tupleIJiiiiEEENS1_10collective13CollectiveMmaINS1_35MainloopSm100TmaUmmaWarpSpecializedILi4ELi2ELi4ENS5_IJNS4_1CILi1EEESB_SB_EEEEENS5_IJNSA_ILi128EEESE_NSA_ILi64EEEEEEaNS5_IJlSB_lEEEaSH_NS4_8TiledMMAINS4_8MMA_AtomIJNS4_15SM100_MMA_S8_SSIaaiLi128ELi128ELNS4_4UMMA5MajorE0ELSM_0ELNSL_8SaturateE0EEEEEENS4_6LayoutISC_NS5_IJNSA_ILi0EEESR_SR_EEEEENS5_IJNS4_10UnderscoreESU_SU_EEEEENS4_13SM90_TMA_LOADENS4_14ComposedLayoutINS4_7SwizzleILi2ELi4ELi3EEENS4_18smem_ptr_flag_bitsILi8EEENSQ_INS5_IJNSA_ILi8EEESF_EEENS5_IJSF_SB_EEEEEEEvNS4_8identityESX_S17_vS18_EENS_8epilogue10collective18CollectiveEpilogueINS1A_23Sm100TmaWarpSpecializedILi2ELi2ELi64ELb0ELb0EEEJSG_NS5_IJNSQ_ISE_SB_EENSQ_ISF_SB_EEEEEaSH_aSH_NS1A_6fusion15FusionCallbacksIS1E_NS1I_17LinearCombinationIaiaiLNS_15FloatRoundStyleE2EEESG_S1H_JEEENS4_5SM1004TMEM4LOAD26SM100_TMEM_LOAD_32dp32b64xESX_S17_NS4_39AutoVectorizingCopyWithAssumedAlignmentILi128EEENS4_14SM90_TMA_STOREES17_S1T_S1T_EEEvvEEEEvNT_6ParamsE)
        .other          _ZN7cutlass13device_kernelINS_4gemm6kernel13GemmUniversalIN4cute5tupleIJiiiiEEENS1_10collective13CollectiveMmaINS1_35MainloopSm100TmaUmmaWarpSpecializedILi4ELi2ELi4ENS5_IJNS4_1CILi1EEESB_SB_EEEEENS5_IJNSA_ILi128EEESE_NSA_ILi64EEEEEEaNS5_IJlSB_lEEEaSH_NS4_8TiledMMAINS4_8MMA_AtomIJNS4_15SM100_MMA_S8_SSIaaiLi128ELi128ELNS4_4UMMA5MajorE0ELSM_0ELNSL_8SaturateE0EEEEEENS4_6LayoutISC_NS5_IJNSA_ILi0EEESR_SR_EEEEENS5_IJNS4_10UnderscoreESU_SU_EEEEENS4_13SM90_TMA_LOADENS4_14ComposedLayoutINS4_7SwizzleILi2ELi4ELi3EEENS4_18smem_ptr_flag_bitsILi8EEENSQ_INS5_IJNSA_ILi8EEESF_EEENS5_IJSF_SB_EEEEEEEvNS4_8identityESX_S17_vS18_EENS_8epilogue10collective18CollectiveEpilogueINS1A_23Sm100TmaWarpSpecializedILi2ELi2ELi64ELb0ELb0EEEJSG_NS5_IJNSQ_ISE_SB_EENSQ_ISF_SB_EEEEEaSH_aSH_NS1A_6fusion15FusionCallbacksIS1E_NS1I_17LinearCombinationIaiaiLNS_15FloatRoundStyleE2EEESG_S1H_JEEENS4_5SM1004TMEM4LOAD26SM100_TMEM_LOAD_32dp32b64xESX_S17_NS4_39AutoVectorizingCopyWithAssumedAlignmentILi128EEENS4_14SM90_TMA_STOREES17_S1T_S1T_EEEvvEEEEvNT_6ParamsE,@"STO_CUDA_ENTRY STV_DEFAULT"
_ZN7cutlass13device_kernelINS_4gemm6kernel13GemmUniversalIN4cute5tupleIJiiiiEEENS1_10collective13CollectiveMmaINS1_35MainloopSm100TmaUmmaWarpSpecializedILi4ELi2ELi4ENS5_IJNS4_1CILi1EEESB_SB_EEEEENS5_IJNSA_ILi128EEESE_NSA_ILi64EEEEEEaNS5_IJlSB_lEEEaSH_NS4_8TiledMMAINS4_8MMA_AtomIJNS4_15SM100_MMA_S8_SSIaaiLi128ELi128ELNS4_4UMMA5MajorE0ELSM_0ELNSL_8SaturateE0EEEEEENS4_6LayoutISC_NS5_IJNSA_ILi0EEESR_SR_EEEEENS5_IJNS4_10UnderscoreESU_SU_EEEEENS4_13SM90_TMA_LOADENS4_14ComposedLayoutINS4_7SwizzleILi2ELi4ELi3EEENS4_18smem_ptr_flag_bitsILi8EEENSQ_INS5_IJNSA_ILi8EEESF_EEENS5_IJSF_SB_EEEEEEEvNS4_8identityESX_S17_vS18_EENS_8epilogue10collective18CollectiveEpilogueINS1A_23Sm100TmaWarpSpecializedILi2ELi2ELi64ELb0ELb0EEEJSG_NS5_IJNSQ_ISE_SB_EENSQ_ISF_SB_EEEEEaSH_aSH_NS1A_6fusion15FusionCallbacksIS1E_NS1I_17LinearCombinationIaiaiLNS_15FloatRoundStyleE2EEESG_S1H_JEEENS4_5SM1004TMEM4LOAD26SM100_TMEM_LOAD_32dp32b64xESX_S17_NS4_39AutoVectorizingCopyWithAssumedAlignmentILi128EEENS4_14SM90_TMA_STOREES17_S1T_S1T_EEEvvEEEEvNT_6ParamsE:
[----:B------:R-:W1:Y:S01]  /*0000*/  LDC R1, c[0x0][0x37c] ;  /* 0x0000df00ff017b82 */ /* 0x000e620000000800 */
[----:B------:R-:W2:Y:S01]  /*0010*/  S2R R167, SR_TID.X ;  /* 0x0000000000a77919 */ /* 0x000ea20000002100 */
[----:B------:R-:W3:Y:S01]  /*0020*/  LDCU.64 UR4, c[0x0][0x890] ;  /* 0x00011200ff0477ac */ /* 0x000ee20008000a00 */
[----:B------:R-:W-:Y:S02]  /*0030*/  PRMT R151, RZ, 0x7610, R151 ;  /* 0x00007610ff977816 */ /* 0x000fe40000000097 */
[----:B------:R-:W-:Y:S01]  /*0040*/  ELECT P5, URZ, PT ;  /* 0x0000000000ff782f */ /* 0x000fe200038a0000 */
[----:B------:R-:W4:Y:S01]  /*0050*/  LDCU.64 UR46, c[0x0][0x358] ;  /* 0x00006b00ff2e77ac */ /* 0x000f220008000a00 */
[----:B---3--:R-:W-:-:S04]  /*0060*/  UISETP.NE.U32.AND UP0, UPT, UR4, URZ, UPT ;  /* 0x000000ff0400728c */ /* 0x008fc8000bf05070 */
[----:B------:R-:W-:Y:S01]  /*0070*/  UISETP.NE.AND.EX UP0, UPT, UR5, URZ, UPT, UP0 ;  /* 0x000000ff0500728c */ /* 0x000fe2000bf05300 */
[----:B--2---:R-:W-:-:S05]  /*0080*/  SHF.R.U32.HI R154, RZ, 0x5, R167 ;  /* 0x00000005ff9a7819 */ /* 0x004fca00000116a7 */
[----:B------:R-:W2:Y:S02]  /*0090*/  SHFL.IDX PT, R0, R154, RZ, 0x1f ;  /* 0x00001fff9a007589 */ /* 0x000ea400000e0000 */
[----:B--2---:R-:W-:Y:S01]  /*00a0*/  R2UR UR8, R0 ;  /* 0x00000000000872ca */ /* 0x004fe200000e0000 */
[----:B-1--4-:R-:W-:-:S14]  /*00b0*/  BRA.U UP0, `(.L_x_0) ;  /* 0x00000001002c7547 */ /* 0x012fdc000b800000 */
[----:B------:R-:W1:Y:S02]  /*00c0*/  LDCU.64 UR6, c[0x0][0x888] ;  /* 0x00011100ff0677ac */ /* 0x000e640008000a00 */
[----:B-1----:R-:W-:-:S04]  /*00d0*/  UISETP.NE.U32.AND UP0, UPT, UR6, URZ, UPT ;  /* 0x000000ff0600728c */ /* 0x002fc8000bf05070 */
[----:B------:R-:W-:-:S09]  /*00e0*/  UISETP.NE.AND.EX UP0, UPT, UR7, URZ, UPT, UP0 ;  /* 0x000000ff0700728c */ /* 0x000fd2000bf05300 */
[----:B------:R-:W-:Y:S05]  /*00f0*/  BRA.U !UP0, `(.L_x_1) ;  /* 0x0000000108107547 */ /* 0x000fea000b800000 */
[----:B------:R-:W1:Y:S02]  /*0100*/  LDC.64 R82, c[0x0][0x888] ;  /* 0x00022200ff527b82 */ /* 0x000e640000000a00 */
[----:B-1----:R1:W5:Y:S01]  /*0110*/  LDG.E R82, desc[UR46][R82.64] ;  /* 0x0000002e52527981 */ /* 0x002362000c1e1900 */
[----:B------:R-:W-:Y:S01]  /*0120*/  HFMA2 R151, -RZ, RZ, 0, 5.9604644775390625e-08 ;  /* 0x00000001ff977431 */ /* 0x000fe200000001ff */
[----:B------:R-:W-:Y:S05]  /*0130*/  BRA `(.L_x_0) ;  /* 0x00000000000c7947 */ /* 0x000fea0003800000 */
.L_x_1:
[----:B------:R-:W1:Y:S01]  /*0140*/  LDCU UR6, c[0x0][0x880] ;  /* 0x00011000ff0677ac */ /* 0x000e620008000800 */
[----:B------:R-:W-:Y:S01]  /*0150*/  HFMA2 R151, -RZ, RZ, 0, 5.9604644775390625e-08 ;  /* 0x00000001ff977431 */ /* 0x000fe200000001ff */
[----:B-1----:R-:W-:-:S07]  /*0160*/  MOV R82, UR6 ;  /* 0x0000000600527c02 */ /* 0x002fce0008000f00 */
.L_x_0:
[----:B------:R-:W2:Y:S02]  /*0170*/  LDCU.64 UR6, c[0x0][0x8b0] ;  /* 0x00011600ff0677ac */ /* 0x000ea40008000a00 */
[----:B--2---:R-:W-:-:S04]  /*0180*/  UISETP.NE.U32.AND UP0, UPT, UR6, URZ, UPT ;  /* 0x000000ff0600728c */ /* 0x004fc8000bf05070 */
[----:B------:R-:W-:-:S09]  /*0190*/  UISETP.NE.AND.EX UP0, UPT, UR7, URZ, UPT, UP0 ;  /* 0x000000ff0700728c */ /* 0x000fd2000bf05300 */
[----:B------:R-:W-:Y:S05]  /*01a0*/  BRA.U UP0, `(.L_x_2) ;  /* 0x0000000100247547 */ /* 0x000fea000b800000 */
[----:B------:R-:W2:Y:S02]  /*01b0*/  LDCU.64 UR6, c[0x0][0x8a8] ;  /* 0x00011500ff0677ac */ /* 0x000ea40008000a00 */
[----:B--2---:R-:W-:-:S04]  /*01c0*/  UISETP.NE.U32.AND UP0, UPT, UR6, URZ, UPT ;  /* 0x000000ff0600728c */ /* 0x004fc8000bf05070 */
[----:B------:R-:W-:-:S09]  /*01d0*/  UISETP.NE.AND.EX UP0, UPT, UR7, URZ, UPT, UP0 ;  /* 0x000000ff0700728c */ /* 0x000fd2000bf05300 */
[----:B------:R-:W-:Y:S05]  /*01e0*/  BRA.U !UP0, `(.L_x_3) ;  /* 0x00000001080c7547 */ /* 0x000fea000b800000 */
[----:B------:R-:W2:Y:S02]  /*01f0*/  LDC.64 R78, c[0x0][0x8a8] ;  /* 0x00022a00ff4e7b82 */ /* 0x000ea40000000a00 */
[----:B--2---:R2:W5:Y:S01]  /*0200*/  LDG.E R78, desc[UR46][R78.64] ;  /* 0x0000002e4e4e7981 */ /* 0x004562000c1e1900 */
[----:B------:R-:W-:Y:S05]  /*0210*/  BRA `(.L_x_2) ;  /* 0x0000000000087947 */ /* 0x000fea0003800000 */
.L_x_3:
[----:B------:R-:W2:Y:S02]  /*0220*/  LDCU UR6, c[0x0][0x8a0] ;  /* 0x00011400ff0677ac */ /* 0x000ea40008000800 */
[----:B--2---:R-:W-:Y:S02]  /*0230*/  MOV R78, UR6 ;  /* 0x00000006004e7c02 */ /* 0x004fe40008000f00 */
.L_x_2:
[----:B------:R-:W-:Y:S01]  /*0240*/  IMAD.U32 R0, RZ, RZ, UR8 ;  /* 0x00000008ff007e24 */ /* 0x000fe2000f8e00ff */
[----:B------:R-:W-:Y:S04]  /*0250*/  BSSY.RECONVERGENT B0, `(.L_x_4) ;  /* 0x000000c000007945 */ /* 0x000fe80003800200 */
[C---:B------:R-:W-:Y:S02]  /*0260*/  ISETP.NE.OR P1, PT, R0.reuse, 0x1, !P5 ;  /* 0x000000010000780c */ /* 0x040fe40006f25670 */
[----:B------:R-:W-:-:S11]  /*0270*/  ISETP.NE.OR P0, PT, R0, 0x3, !P5 ;  /* 0x000000030000780c */ /* 0x000fd60006f05670 */
[----:B------:R-:W-:Y:S05]  /*0280*/  @P1 BRA `(.L_x_5) ;  /* 0x0000000000201947 */ /* 0x000fea0003800000 */
[----:B------:R-:W3:Y:S02]  /*0290*/  LDCU.64 UR6, c[0x0][0x348] ;  /* 0x00006900ff0677ac */ /* 0x000ee40008000a00 */
[----:B---3--:R-:W-:Y:S02]  /*02a0*/  UIADD3 UR10, UP1, UPT, UR6, 0x80, URZ ;  /* 0x00000080060a7890 */ /* 0x008fe4000ff3e0ff */
[----:B------:R-:W-:Y:S02]  /*02b0*/  UIADD3 UR6, UP0, UPT, UR6, 0x180, URZ ;  /* 0x0000018006067890 */ /* 0x000fe4000ff1e0ff */
[----:B------:R-:W-:Y:S02]  /*02c0*/  UIADD3.X UR11, UPT, UPT, URZ, UR7, URZ, UP1, !UPT ;  /* 0x00000007ff0b7290 */ /* 0x000fe40008ffe4ff */
[----:B------:R-:W-:-:S07]  /*02d0*/  UIADD3.X UR7, UPT, UPT, URZ, UR7, URZ, UP0, !UPT ;  /* 0x00000007ff077290 */ /* 0x000fce00087fe4ff */
[----:B------:R3:W-:Y:S02]  /*02e0*/  UTMACCTL.PF [UR10] ;  /* 0x000000000a0079b9 */ /* 0x0007e40008040000 */
[----:B------:R3:W-:Y:S02]  /*02f0*/  UTMACCTL.PF [UR6] ;  /* 0x00000000060079b9 */ /* 0x0007e40008040000 */
[----:B---3--:R-:W-:Y:S01]  /*0300*/  NOP ;  /* 0x0000000000007918 */ /* 0x008fe20000000000 */
.L_x_5:
[----:B------:R-:W-:Y:S05]  /*0310*/  BSYNC.RECONVERGENT B0 ;  /* 0x0000000000007941 */ /* 0x000fea0003800200 */
.L_x_4:
[----:B------:R-:W-:Y:S04]  /*0320*/  BSSY.RECONVERGENT B0, `(.L_x_6) ;  /* 0x000000a000007945 */ /* 0x000fe80003800200 */
        /* <DEDUP_REMOVED lines=9> */
.L_x_7:
[----:B------:R-:W-:Y:S05]  /*03c0*/  BSYNC.RECONVERGENT B0 ;  /* 0x0000000000007941 */ /* 0x000fea0003800200 */
.L_x_6:
[----:B------:R-:W3:Y:S01]  /*03d0*/  LDCU.64 UR6, c[0x0][0x888] ;  /* 0x00011100ff0677ac */ /* 0x000ee20008000a00 */
[----:B------:R-:W-:Y:S02]  /*03e0*/  UISETP.EQ.U32.AND UP1, UPT, UR4, URZ, UPT ;  /* 0x000000ff0400728c */ /* 0x000fe4000bf22070 */
[----:B------:R-:W-:Y:S02]  /*03f0*/  UPLOP3.LUT UP2, UPT, UPT, UPT, UPT, 0x80, 0x8 ;  /* 0x000000000008789c */ /* 0x000fe40003f4f070 */
[----:B---3--:R-:W-:-:S04]  /*0400*/  UISETP.NE.U32.AND UP0, UPT, UR6, URZ, UPT ;  /* 0x000000ff0600728c */ /* 0x008fc8000bf05070 */
[----:B------:R-:W-:-:S04]  /*0410*/  UISETP.NE.AND.EX UP0, UPT, UR7, URZ, UPT, UP0 ;  /* 0x000000ff0700728c */ /* 0x000fc8000bf05300 */
[----:B------:R-:W-:-:S04]  /*0420*/  UISETP.EQ.OR.EX UP3, UPT, UR5, URZ, !UP0, UP1 ;  /* 0x000000ff0500728c */ /* 0x000fc8000c762710 */
[----:B------:R-:W-:-:S05]  /*0430*/  UP2UR UR50, UPR, URZ, 0x8 ;  /* 0x00000008ff327883 */ /* 0x000fca0008000000 */
[----:B------:R-:W-:Y:S07]  /*0440*/  BRA.U !UP3, `(.L_x_8) ;  /* 0x000000010b207547 */ /* 0x000fee000b800000 */
[----:B-----5:R-:W-:Y:S01]  /*0450*/  R2UR UR6, R82 ;  /* 0x00000000520672ca */ /* 0x020fe200000e0000 */
[----:B------:R-:W-:Y:S02]  /*0460*/  UISETP.NE.U32.AND UP2, UPT, UR4, URZ, UPT ;  /* 0x000000ff0400728c */ /* 0x000fe4000bf45070 */
[----:B------:R-:W-:Y:S02]  /*0470*/  USEL UR4, URZ, 0xffffffff, UP0 ;  /* 0xffffffffff047887 */ /* 0x000fe40008000000 */
[----:B------:R-:W-:-:S08]  /*0480*/  UISETP.NE.AND.EX UP2, UPT, UR5, URZ, UPT, UP2 ;  /* 0x000000ff0500728c */ /* 0x000fd0000bf45320 */
[----:B------:R-:W-:-:S04]  /*0490*/  UISETP.NE.AND UP1, UPT, UR6, URZ, UPT ;  /* 0x000000ff0600728c */ /* 0x000fc8000bf25270 */
[----:B------:R-:W-:-:S04]  /*04a0*/  @!UP2 USEL UR4, URZ, 0xffffffff, UP1 ;  /* 0xffffffffff04a887 */ /* 0x000fc80008800000 */
[----:B------:R-:W-:-:S04]  /*04b0*/  ULOP3.LUT UR4, UR4, 0x1, URZ, 0xc0, !UPT ;  /* 0x0000000104047892 */ /* 0x000fc8000f8ec0ff */
[----:B------:R-:W-:-:S11]  /*04c0*/  UISETP.NE.U32.AND UP2, UPT, UR4, 0x1, UPT ;  /* 0x000000010400788c */ /* 0x000fd6000bf45070 */
.L_x_8:
[----:B------:R-:W3:Y:S01]  /*04d0*/  SHFL.IDX PT, R2, R154, RZ, 0x1f ;  /* 0x00001fff9a027589 */ /* 0x000ee200000e0000 */
[----:B------:R-:W-:-:S04]  /*04e0*/  UISETP.NE.AND UP1, UPT, UR8, 0x2, UPT ;  /* 0x000000020800788c */ /* 0x000fc8000bf25270 */
[----:B------:R-:W-:Y:S01]  /*04f0*/  USEL UR6, URZ, 0x1, UP1 ;  /* 0x00000001ff067887 */ /* 0x000fe20008800000 */
[----:B---3--:R-:W-:-:S13]  /*0500*/  ISETP.NE.AND P0, PT, R2, RZ, PT ;  /* 0x000000ff0200720c */ /* 0x008fda0003f05270 */
[----:B------:R-:W-:Y:S05]  /*0510*/  @P0 BRA `(.L_x_9) ;  /* 0x0000000000480947 */ /* 0x000fea0003800000 */
[----:B------:R-:W3:Y:S01]  /*0520*/  S2UR UR5, SR_CgaCtaId ;  /* 0x00000000000579c3 */ /* 0x000ee20000008800 */
[----:B------:R-:W-:Y:S01]  /*0530*/  UMOV UR7, 0x400 ;  /* 0x0000040000077882 */ /* 0x000fe20000000000 */
[----:B------:R-:W-:Y:S01]  /*0540*/  UMOV UR4, 0x1 ;  /* 0x0000000100047882 */ /* 0x000fe20000000000 */
[----:B------:R-:W-:Y:S01]  /*0550*/  ELECT P0, URZ, PT ;  /* 0x0000000000ff782f */ /* 0x000fe20003800000 */
[----:B------:R-:W-:-:S04]  /*0560*/  UIADD3 UR10, UPT, UPT, -UR4, 0x100000, URZ ;  /* 0x00100000040a7890 */ /* 0x000fc8000fffe1ff */
[----:B------:R-:W-:Y:S02]  /*0570*/  USHF.L.U32 UR11, UR10, 0xb, URZ ;  /* 0x0000000b0a0b7899 */ /* 0x000fe400080006ff */
[----:B------:R-:W-:Y:S02]  /*0580*/  USHF.L.U32 UR10, UR10, 0x1, URZ ;  /* 0x000000010a0a7899 */ /* 0x000fe400080006ff */
[----:B---3--:R-:W-:Y:S01]  /*0590*/  ULEA UR5, UR5, UR7, 0x18 ;  /* 0x0000000705057291 */ /* 0x008fe2000f8ec0ff */
[----:B------:R-:W3:Y:S11]  /*05a0*/  FENCE.VIEW.ASYNC.S ;  /* 0x00000000000073c6 */ /* 0x000ef60000000000 */
[----:B---3--:R3:W4:Y:S01]  /*05b0*/  SYNCS.EXCH.64 URZ, [UR5], UR10 ;  /* 0x0000000a05ff75b2 */ /* 0x0087220008000100 */
[----:B------:R3:W1:Y:S01]  /*05c0*/  SYNCS.EXCH.64 URZ, [UR5+0x20], UR10 ;  /* 0x0000200a05ff75b2 */ /* 0x0006620008000100 */
[----:B------:R3:W1:Y:S01]  /*05d0*/  SYNCS.EXCH.64 URZ, [UR5+0x8], UR10 ;  /* 0x0000080a05ff75b2 */ /* 0x0006620008000100 */
[----:B------:R3:W1:Y:S01]  /*05e0*/  SYNCS.EXCH.64 URZ, [UR5+0x28], UR10 ;  /* 0x0000280a05ff75b2 */ /* 0x0006620008000100 */
[----:B------:R3:W1:Y:S01]  /*05f0*/  SYNCS.EXCH.64 URZ, [UR5+0x10], UR10 ;  /* 0x0000100a05ff75b2 */ /* 0x0006620008000100 */
[----:B------:R3:W1:Y:S01]  /*0600*/  SYNCS.EXCH.64 URZ, [UR5+0x30], UR10 ;  /* 0x0000300a05ff75b2 */ /* 0x0006620008000100 */
[----:B------:R3:W1:Y:S01]  /*0610*/  SYNCS.EXCH.64 URZ, [UR5+0x18], UR10 ;  /* 0x0000180a05ff75b2 */ /* 0x0006620008000100 */
[----:B------:R3:W1:Y:S01]  /*0620*/  SYNCS.EXCH.64 URZ, [UR5+0x38], UR10 ;  /* 0x0000380a05ff75b2 */ /* 0x0006620008000100 */
[----:B------:R-:W-:Y:S01]  /*0630*/  NOP ;  /* 0x0000000000007918 */ /* 0x000fe20000000000 */
.L_x_9:
[----:B------:R-:W2:Y:S01]  /*0640*/  SHFL.IDX PT, R2, R154, RZ, 0x1f ;  /* 0x00001fff9a027589 */ /* 0x000ea200000e0000 */
[----:B------:R-:W-:Y:S01]  /*0650*/  NOP ;  /* 0x0000000000007918 */ /* 0x000fe20000000000 */
[----:B--2---:R-:W-:-:S13]  /*0660*/  ISETP.NE.AND P0, PT, R2, 0x1, PT ;  /* 0x000000010200780c */ /* 0x004fda0003f05270 */
[----:B------:R-:W-:Y:S05]  /*0670*/  @P0 BRA `(.L_x_10) ;  /* 0x0000000000480947 */ /* 0x000fea0003800000 */
[----:B------:R-:W2:Y:S01]  /*0680*/  S2UR UR7, SR_CgaCtaId ;  /* 0x00000000000779c3 */ /* 0x000ea20000008800 */
[----:B------:R-:W-:Y:S01]  /*0690*/  UMOV UR9, 0x400 ;  /* 0x0000040000097882 */ /* 0x000fe20000000000 */
[----:B---3--:R-:W-:Y:S01]  /*06a0*/  UMOV UR5, 0x20 ;  /* 0x0000002000057882 */ /* 0x008fe20000000000 */
[----:B------:R-:W-:Y:S01]  /*06b0*/  UMOV UR4, 0x80 ;  /* 0x0000008000047882 */ /* 0x000fe20000000000 */
[----:B------:R-:W-:-:S04]  /*06c0*/  UIADD3 UR10, UPT, UPT, -UR5, 0x100000, URZ ;  /* 0x00100000050a7890 */ /* 0x000fc8000fffe1ff */
[----:B------:R-:W-:Y:S02]  /*06d0*/  USHF.L.U32 UR11, UR10, 0xb, URZ ;  /* 0x0000000b0a0b7899 */ /* 0x000fe400080006ff */
[----:B------:R-:W-:Y:S02]  /*06e0*/  USHF.L.U32 UR10, UR10, 0x1, URZ ;  /* 0x000000010a0a7899 */ /* 0x000fe400080006ff */
[----:B------:R-:W-:-:S04]  /*06f0*/  UIADD3 UR4, UPT, UPT, -UR4, 0x100000, URZ ;  /* 0x0010000004047890 */ /* 0x000fc8000fffe1ff */
[----:B------:R-:W-:Y:S02]  /*0700*/  USHF.L.U32 UR5, UR4, 0xb, URZ ;  /* 0x0000000b04057899 */ /* 0x000fe400080006ff */
[----:B------:R-:W-:Y:S01]  /*0710*/  USHF.L.U32 UR4, UR4, 0x1, URZ ;  /* 0x0000000104047899 */ /* 0x000fe200080006ff */
[----:B------:R-:W-:Y:S01]  /*0720*/  ELECT P0, URZ, PT ;  /* 0x0000000000ff782f */ /* 0x000fe20003800000 */
[----:B--2---:R-:W-:Y:S01]  /*0730*/  ULEA UR7, UR7, UR9, 0x18 ;  /* 0x0000000907077291 */ /* 0x004fe2000f8ec0ff */
[----:B------:R-:W2:Y:S11]  /*0740*/  FENCE.VIEW.ASYNC.S ;  /* 0x00000000000073c6 */ /* 0x000eb60000000000 */
[----:B--2---:R2:W3:Y:S01]  /*0750*/  SYNCS.EXCH.64 URZ, [UR7+0x40], UR10 ;  /* 0x0000400a07ff75b2 */ /* 0x0044e20008000100 */
[----:B------:R2:W1:Y:S01]  /*0760*/  SYNCS.EXCH.64 URZ, [UR7+0x50], UR4 ;  /* 0x0000500407ff75b2 */ /* 0x0004620008000100 */
[----:B------:R2:W1:Y:S01]  /*0770*/  SYNCS.EXCH.64 URZ, [UR7+0x48], UR10 ;  /* 0x0000480a07ff75b2 */ /* 0x0004620008000100 */
[----:B------:R2:W1:Y:S01]  /*0780*/  SYNCS.EXCH.64 URZ, [UR7+0x58], UR4 ;  /* 0x0000580407ff75b2 */ /* 0x0004620008000100 */
[----:B------:R-:W-:Y:S01]  /*0790*/  NOP ;  /* 0x0000000000007918 */ /* 0x000fe20000000000 */
.L_x_10:
[----:B------:R-:W4:Y:S01]  /*07a0*/  SHFL.IDX PT, R2, R154, RZ, 0x1f ;  /* 0x00001fff9a027589 */ /* 0x000f2200000e0000 */
[----:B------:R-:W-:Y:S01]  /*07b0*/  NOP ;  /* 0x0000000000007918 */ /* 0x000fe20000000000 */
[----:B----4-:R-:W-:-:S13]  /*07c0*/  ISETP.NE.AND P0, PT, R2, 0x3, PT ;  /* 0x000000030200780c */ /* 0x010fda0003f05270 */
[----:B------:R-:W-:Y:S05]  /*07d0*/  @P0 BRA `(.L_x_11) ;  /* 0x0000000000300947 */ /* 0x000fea0003800000 */
[----:B--23--:R-:W2:Y:S01]  /*07e0*/  S2UR UR5, SR_CgaCtaId ;  /* 0x00000000000579c3 */ /* 0x00cea20000008800 */
[----:B------:R-:W-:Y:S01]  /*07f0*/  UMOV UR7, 0x400 ;  /* 0x0000040000077882 */ /* 0x000fe20000000000 */
[----:B------:R-:W-:Y:S01]  /*0800*/  UMOV UR4, 0x20 ;  /* 0x0000002000047882 */ /* 0x000fe20000000000 */
[----:B------:R-:W-:Y:S01]  /*0810*/  ELECT P0, URZ, PT ;  /* 0x0000000000ff782f */ /* 0x000fe20003800000 */
[----:B------:R-:W-:-:S04]  /*0820*/  UIADD3 UR10, UPT, UPT, -UR4, 0x100000, URZ ;  /* 0x00100000040a7890 */ /* 0x000fc8000fffe1ff */
[----:B------:R-:W-:Y:S02]  /*0830*/  USHF.L.U32 UR11, UR10, 0xb, URZ ;  /* 0x0000000b0a0b7899 */ /* 0x000fe400080006ff */
[----:B------:R-:W-:Y:S02]  /*0840*/  USHF.L.U32 UR10, UR10, 0x1, URZ ;  /* 0x000000010a0a7899 */ /* 0x000fe400080006ff */
[----:B--2---:R-:W-:Y:S01]  /*0850*/  ULEA UR5, UR5, UR7, 0x18 ;  /* 0x0000000705057291 */ /* 0x004fe2000f8ec0ff */
[----:B------:R-:W2:Y:S11]  /*0860*/  FENCE.VIEW.ASYNC.S ;  /* 0x00000000000073c6 */ /* 0x000eb60000000000 */
[----:B--2---:R4:W2:Y:S01]  /*0870*/  SYNCS.EXCH.64 URZ, [UR5+0x60], UR10 ;  /* 0x0000600a05ff75b2 */ /* 0x0048a20008000100 */
[----:B------:R4:W3:Y:S02]  /*0880*/  SYNCS.EXCH.64 URZ, [UR5+0x68], UR10 ;  /* 0x0000680a05ff75b2 */ /* 0x0008e40008000100 */
[----:B----4-:R-:W-:Y:S01]  /*0890*/  NOP ;  /* 0x0000000000007918 */ /* 0x010fe20000000000 */
.L_x_11:
[----:B------:R-:W4:Y:S01]  /*08a0*/  SHFL.IDX PT, R2, R154, RZ, 0x1f ;  /* 0x00001fff9a027589 */ /* 0x000f2200000e0000 */
[----:B------:R-:W-:Y:S01]  /*08b0*/  NOP ;  /* 0x0000000000007918 */ /* 0x000fe20000000000 */
[----:B----4-:R-:W-:-:S13]  /*08c0*/  ISETP.NE.AND P0, PT, R2, 0x4, PT ;  /* 0x000000040200780c */ /* 0x010fda0003f05270 */
[----:B------:R-:W-:Y:S05]  /*08d0*/  @P0 BRA `(.L_x_12) ;  /* 0x00000000004c0947 */ /* 0x000fea0003800000 */
[----:B--23--:R-:W2:Y:S01]  /*08e0*/  S2UR UR5, SR_CgaCtaId ;  /* 0x00000000000579c3 */ /* 0x00cea20000008800 */
[----:B------:R-:W-:Y:S01]  /*08f0*/  UMOV UR9, 0x100 ;  /* 0x0000010000097882 */ /* 0x000fe20000000000 */
[----:B------:R-:W-:Y:S01]  /*0900*/  UMOV UR7, 0x400 ;  /* 0x0000040000077882 */ /* 0x000fe20000000000 */
[----:B------:R-:W-:Y:S01]  /*0910*/  USEL UR9, UR9, 0xe0, UP2 ;  /* 0x000000e009097887 */ /* 0x000fe20009000000 */
[----:B------:R-:W-:Y:S01]  /*0920*/  UMOV UR4, 0x1 ;  /* 0x0000000100047882 */ /* 0x000fe20000000000 */
[----:B------:R-:W-:Y:S01]  /*0930*/  ELECT P0, URZ, PT ;  /* 0x0000000000ff782f */ /* 0x000fe20003800000 */
[----:B------:R-:W-:-:S04]  /*0940*/  UIADD3 UR10, UPT, UPT, -UR4, 0x100000, URZ ;  /* 0x00100000040a7890 */ /* 0x000fc8000fffe1ff */
[----:B------:R-:W-:Y:S02]  /*0950*/  USHF.L.U32 UR11, UR10, 0xb, URZ ;  /* 0x0000000b0a0b7899 */ /* 0x000fe400080006ff */
[----:B------:R-:W-:Y:S02]  /*0960*/  USHF.L.U32 UR10, UR10, 0x1, URZ ;  /* 0x000000010a0a7899 */ /* 0x000fe400080006ff */
[----:B------:R-:W-:-:S04]  /*0970*/  UIADD3 UR12, UPT, UPT, -UR9, 0x100000, URZ ;  /* 0x00100000090c7890 */ /* 0x000fc8000fffe1ff */
[----:B------:R-:W-:Y:S02]  /*0980*/  USHF.L.U32 UR13, UR12, 0xb, URZ ;  /* 0x0000000b0c0d7899 */ /* 0x000fe400080006ff */
[----:B------:R-:W-:Y:S02]  /*0990*/  USHF.L.U32 UR12, UR12, 0x1, URZ ;  /* 0x000000010c0c7899 */ /* 0x000fe400080006ff */
[----:B--2---:R-:W-:Y:S01]  /*09a0*/  ULEA UR5, UR5, UR7, 0x18 ;  /* 0x0000000705057291 */ /* 0x004fe2000f8ec0ff */
[----:B------:R-:W2:Y:S11]  /*09b0*/  FENCE.VIEW.ASYNC.S ;  /* 0x00000000000073c6 */ /* 0x000eb60000000000 */
[----:B--2---:R4:W2:Y:S01]  /*09c0*/  SYNCS.EXCH.64 URZ, [UR5+0x70], UR10 ;  /* 0x0000700a05ff75b2 */ /* 0x0048a20008000100 */
[----:B------:R4:W3:Y:S01]  /*09d0*/  SYNCS.EXCH.64 URZ, [UR5+0x80], UR12 ;  /* 0x0000800c05ff75b2 */ /* 0x0008e20008000100 */
[----:B------:R4:W1:Y:S01]  /*09e0*/  SYNCS.EXCH.64 URZ, [UR5+0x78], UR10 ;  /* 0x0000780a05ff75b2 */ /* 0x0008620008000100 */
[----:B------:R4:W1:Y:S02]  /*09f0*/  SYNCS.EXCH.64 URZ, [UR5+0x88], UR12 ;  /* 0x0000880c05ff75b2 */ /* 0x0008640008000100 */
[----:B----4-:R-:W-:Y:S01]  /*0a00*/  NOP ;  /* 0x0000000000007918 */ /* 0x010fe20000000000 */
.L_x_12:
[----:B------:R-:W4:Y:S01]  /*0a10*/  SHFL.IDX PT, R2, R154, RZ, 0x1f ;  /* 0x00001fff9a027589 */ /* 0x000f2200000e0000 */
[----:B------:R-:W-:Y:S01]  /*0a20*/  NOP ;  /* 0x0000000000007918 */ /* 0x000fe20000000000 */
[----:B----4-:R-:W-:-:S13]  /*0a30*/  ISETP.NE.AND P0, PT, R2, 0x5, PT ;  /* 0x000000050200780c */ /* 0x010fda0003f05270 */
[----:B------:R-:W-:Y:S05]  /*0a40*/  @P0 BRA `(.L_x_13) ;  /* 0x0000000000580947 */ /* 0x000fea0003800000 */
[----:B--2---:R-:W2:Y:S01]  /*0a50*/  S2UR UR7, SR_CgaCtaId ;  /* 0x00000000000779c3 */ /* 0x004ea20000008800 */
        /* <DEDUP_REMOVED lines=12> */
[----:B--2---:R4:W2:Y:S01]  /*0b20*/  SYNCS.EXCH.64 URZ, [UR7+0x90], UR10 ;  /* 0x0000900a07ff75b2 */ /* 0x0048a20008000100 */
[----:B------:R4:W3:Y:S01]  /*0b30*/  SYNCS.EXCH.64 URZ, [UR7+0xb0], UR4 ;  /* 0x0000b00407ff75b2 */ /* 0x0008e20008000100 */
[----:B------:R4:W1:Y:S01]  /*0b40*/  SYNCS.EXCH.64 URZ, [UR7+0x98], UR10 ;  /* 0x0000980a07ff75b2 */ /* 0x0008620008000100 */
[----:B------:R4:W1:Y:S01]  /*0b50*/  SYNCS.EXCH.64 URZ, [UR7+0xb8], UR4 ;  /* 0x0000b80407ff75b2 */ /* 0x0008620008000100 */
[----:B------:R4:W1:Y:S01]  /*0b60*/  SYNCS.EXCH.64 URZ, [UR7+0xa0], UR10 ;  /* 0x0000a00a07ff75b2 */ /* 0x0008620008000100 */
[----:B------:R4:W1:Y:S01]  /*0b70*/  SYNCS.EXCH.64 URZ, [UR7+0xc0], UR4 ;  /* 0x0000c00407ff75b2 */ /* 0x0008620008000100 */
[----:B------:R4:W1:Y:S01]  /*0b80*/  SYNCS.EXCH.64 URZ, [UR7+0xa8], UR10 ;  /* 0x0000a80a07ff75b2 */ /* 0x0008620008000100 */
[----:B------:R4:W1:Y:S02]  /*0b90*/  SYNCS.EXCH.64 URZ, [UR7+0xc8], UR4 ;  /* 0x0000c80407ff75b2 */ /* 0x0008640008000100 */
[----:B----4-:R-:W-:Y:S01]  /*0ba0*/  NOP ;  /* 0x0000000000007918 */ /* 0x010fe20000000000 */
.L_x_13:
        /* <DEDUP_REMOVED lines=18> */
.L_x_14:
[----:B--23--:R-:W2:Y:S01]  /*0cd0*/  S2UR UR5, SR_CTAID.X ;  /* 0x00000000000579c3 */ /* 0x00cea20000002500 */
[----:B------:R-:W-:-:S05]  /*0ce0*/  CS2R.32 R152, SR_CgaSize ;  /* 0x0000000000987805 */ /* 0x000fca0000008a00 */
[----:B------:R-:W-:-:S05]  /*0cf0*/  IMAD R152, R152, -0xa0, RZ ;  /* 0xffffff6098987824 */ /* 0x000fca00078e02ff */
[----:B------:R-:W-:-:S14]  /*0d00*/  R2UR UR9, R152 ;  /* 0x00000000980972ca */ /* 0x000fdc00000e0000 */
[----:B------:R-:W3:Y:S01]  /*0d10*/  LDCU UR9, c[0x0][UR9+0x2b0] ;  /* 0x00005600090977ac */ /* 0x000ee20008000800 */
[----:B------:R-:W-:Y:S01]  /*0d20*/  NOP ;  /* 0x0000000000007918 */ /* 0x000fe20000000000 */
[----:B------:R-:W-:-:S05]  /*0d30*/  CS2R.32 R152, SR_CgaSize ;  /* 0x0000000000987805 */ /* 0x000fca0000008a00 */
[----:B------:R-:W-:-:S05]  /*0d40*/  IMAD R152, R152, -0xa0, RZ ;  /* 0xffffff6098987824 */ /* 0x000fca00078e02ff */
[----:B------:R-:W-:-:S14]  /*0d50*/  R2UR UR7, R152 ;  /* 0x00000000980772ca */ /* 0x000fdc00000e0000 */
[----:B------:R-:W4:Y:S01]  /*0d60*/  LDCU UR7, c[0x0][UR7+0x2b4] ;  /* 0x00005680070777ac */ /* 0x000f220008000800 */
[----:B------:R-:W1:Y:S08]  /*0d70*/  S2UR UR4, SR_CTAID.Y ;  /* 0x00000000000479c3 */ /* 0x000e700000002600 */
[----:B------:R-:W4:Y:S01]  /*0d80*/  LDC R9, c[0x0][0xb24] ;  /* 0x0002c900ff097b82 */ /* 0x000f220000000800 */
[----:B--2---:R-:W-:-:S02]  /*0d90*/  I2FP.F32.U32 R4, UR5 ;  /* 0x0000000500047c45 */ /* 0x004fc40008201000 */
[----:B------:R-:W-:-:S05]  /*0da0*/  CS2R.32 R5, SR_CgaSize ;  /* 0x0000000000057805 */ /* 0x000fca0000008a00 */
[----:B------:R-:W-:-:S06]  /*0db0*/  IMAD R5, R5, -0xa0, RZ ;  /* 0xffffff6005057824 */ /* 0x000fcc00078e02ff */
[----:B------:R-:W2:Y:S01]  /*0dc0*/  LDC R5, c[0x0][R5+0x2a0] ;  /* 0x0000a80005057b82 */ /* 0x000ea20000000800 */
[----:B------:R-:W-:Y:S01]  /*0dd0*/  MOV R21, UR5 ;  /* 0x0000000500157c02 */ /* 0x000fe20008000f00 */
[----:B---3--:R-:W-:Y:S01]  /*0de0*/  FMUL R4, R4, UR9 ;  /* 0x0000000904047c20 */ /* 0x008fe20008400000 */
[----:B-1----:R-:W-:Y:S02]  /*0df0*/  I2FP.F32.U32 R2, UR4 ;  /* 0x0000000400027c45 */ /* 0x002fe40008201000 */
[----:B------:R-:W-:-:S05]  /*0e00*/  CS2R.32 R3, SR_CgaSize ;  /* 0x0000000000037805 */ /* 0x000fca0000008a00 */
[----:B------:R-:W-:-:S06]  /*0e10*/  IMAD R3, R3, -0xa0, RZ ;  /* 0xffffff6003037824 */ /* 0x000fcc00078e02ff */
[----:B------:R-:W1:Y:S01]  /*0e20*/  LDC R3, c[0x0][R3+0x2a4] ;  /* 0x0000a90003037b82 */ /* 0x000e620000000800 */
[----:B------:R-:W3:Y:S01]  /*0e30*/  F2I.U32.TRUNC.NTZ R152, R4 ;  /* 0x0000000400987305 */ /* 0x000ee2000020f000 */
[----:B------:R-:W-:Y:S01]  /*0e40*/  MOV R20, UR4 ;  /* 0x0000000400147c02 */ /* 0x000fe20008000f00 */
[----:B----4-:R-:W-:-:S05]  /*0e50*/  FMUL R2, R2, UR7 ;  /* 0x0000000702027c20 */ /* 0x010fca0008400000 */
[----:B------:R-:W-:Y:S01]  /*0e60*/  BAR.SYNC.DEFER_BLOCKING 0x0 ;  /* 0x0000000000007b1d */ /* 0x000fe20000010000 */
[----:B------:R-:W-:-:S05]  /*0e70*/  ISETP.GE.AND P0, PT, R9, 0x1, PT ;  /* 0x000000010900780c */ /* 0x000fca0003f06270 */
[----:B------:R-:W4:Y:S02]  /*0e80*/  F2I.U32.TRUNC.NTZ R150, R2 ;  /* 0x0000000200967305 */ /* 0x000f24000020f000 */
[----:B------:R-:W1:Y:S01]  /*0e90*/  S2UR UR36, SR_CTAID.Z ;  /* 0x00000000002479c3 */ /* 0x000e620000002700 */
[----:B---3--:R-:W-:-:S05]  /*0ea0*/  IADD3 R152, PT, PT, -R152, RZ, RZ ;  /* 0x000000ff98987210 */ /* 0x008fca0007ffe1ff */
[----:B--2---:R-:W-:Y:S01]  /*0eb0*/  IMAD R152, R5, R152, UR5 ;  /* 0x0000000505987e24 */ /* 0x004fe2000f8e0298 */
[----:B----4-:R-:W-:-:S05]  /*0ec0*/  IADD3 R150, PT, PT, -R150, RZ, RZ ;  /* 0x000000ff96967210 */ /* 0x010fca0007ffe1ff */
[----:B-1----:R-:W-:Y:S01]  /*0ed0*/  IMAD R150, R3, R150, UR4 ;  /* 0x0000000403967e24 */ /* 0x002fe2000f8e0296 */
[----:B------:R-:W-:Y:S06]  /*0ee0*/  @!P0 BRA `(.L_x_15) ;  /* 0x0000000000b88947 */ /* 0x000fec0003800000 */
[----:B------:R-:W1:Y:S01]  /*0ef0*/  LDC.64 R4, c[0x0][0xb18] ;  /* 0x0002c600ff047b82 */ /* 0x000e620000000a00 */
[----:B------:R-:W-:-:S07]  /*0f00*/  ISETP.NE.AND P0, PT, R9, 0x1, PT ;  /* 0x000000010900780c */ /* 0x000fce0003f05270 */
[----:B------:R-:W2:Y:S08]  /*0f10*/  LDC R10, c[0x0][0xb0c] ;  /* 0x0002c300ff0a7b82 */ /* 0x000eb00000000800 */
[----:B------:R-:W3:Y:S08]  /*0f20*/  LDC R11, c[0x0][0x370] ;  /* 0x0000dc00ff0b7b82 */ /* 0x000ef00000000800 */
[----:B------:R-:W4:Y:S01]  /*0f30*/  LDC R12, c[0x0][0x374] ;  /* 0x0000dd00ff0c7b82 */ /* 0x000f220000000800 */
[----:B-1----:R-:W-:-:S07]  /*0f40*/  ISETP.NE.AND P1, PT, R4, 0x1, PT ;  /* 0x000000010400780c */ /* 0x002fce0003f25270 */
[----:B------:R-:W3:Y:S01]  /*0f50*/  LDC.64 R6, c[0x0][0xb10] ;  /* 0x0002c400ff067b82 */ /* 0x000ee20000000a00 */
[----:B--2---:R-:W-:-:S07]  /*0f60*/  ISETP.NE.AND P2, PT, R10, 0x1, PT ;  /* 0x000000010a00780c */ /* 0x004fce0003f45270 */
[----:B------:R-:W1:Y:S08]  /*0f70*/  LDC R8, c[0x0][0xb20] ;  /* 0x0002c800ff087b82 */ /* 0x000e700000000800 */
[----:B------:R-:W2:Y:S01]  /*0f80*/  LDC.64 R2, c[0x0][0xb28] ;  /* 0x0002ca00ff027b82 */ /* 0x000ea20000000a00 */
[----:B----4-:R-:W-:-:S04]  /*0f90*/  IMAD.HI.U32 R13, R12, R5, RZ ;  /* 0x000000050c0d7227 */ /* 0x010fc800078e00ff */
[----:B------:R-:W-:-:S04]  /*0fa0*/  IMAD.HI.U32 R5, R20, R5, RZ ;  /* 0x0000000514057227 */ /* 0x000fc800078e00ff */
[----:B---3--:R-:W-:-:S04]  /*0fb0*/  IMAD.HI.U32 R14, R11, R6, RZ ;  /* 0x000000060b0e7227 */ /* 0x008fc800078e00ff */
[C---:B------:R-:W-:Y:S01]  /*0fc0*/  IMAD.HI.U32 R16, R21.reuse, R6, RZ ;  /* 0x0000000615107227 */ /* 0x040fe200078e00ff */
[-C--:B------:R-:W-:Y:S02]  /*0fd0*/  @P2 SHF.R.U32.HI R11, RZ, R7.reuse, R14 ;  /* 0x00000007ff0b2219 */ /* 0x080fe4000001160e */
[-C--:B-1----:R-:W-:Y:S02]  /*0fe0*/  @P1 SHF.R.U32.HI R12, RZ, R8.reuse, R13 ;  /* 0x00000008ff0c1219 */ /* 0x082fe4000001160d */
[----:B------:R-:W-:Y:S02]  /*0ff0*/  SHF.R.U32.HI R5, RZ, R8, R5 ;  /* 0x00000008ff057219 */ /* 0x000fe40000011605 */
[----:B------:R-:W-:Y:S02]  /*1000*/  SHF.R.U32.HI R16, RZ, R7, R16 ;  /* 0x00000007ff107219 */ /* 0x000fe40000011610 */
[----:B------:R-:W-:Y:S01]  /*1010*/  SEL R5, R20, R5, !P1 ;  /* 0x0000000514057207 */ /* 0x000fe20004800000 */
[----:B--2---:R-:W-:Y:S01]  /*1020*/  IMAD.HI.U32 R14, R12, R2, RZ ;  /* 0x000000020c0e7227 */ /* 0x004fe200078e00ff */
[----:B------:R-:W-:-:S02]  /*1030*/  SEL R7, R21, R16, !P2 ;  /* 0x0000001015077207 */ /* 0x000fc40005000000 */
[----:B------:R-:W-:Y:S01]  /*1040*/  IADD3 R13, PT, PT, -R5, RZ, RZ ;  /* 0x000000ff050d7210 */ /* 0x000fe20007ffe1ff */
[----:B------:R-:W-:Y:S01]  /*1050*/  IMAD.HI.U32 R6, R11, R2, RZ ;  /* 0x000000020b067227 */ /* 0x000fe200078e00ff */
[----:B------:R-:W-:-:S03]  /*1060*/  @P0 SHF.R.U32.HI R12, RZ, R3, R14 ;  /* 0x00000003ff0c0219 */ /* 0x000fc6000001160e */
[----:B------:R-:W-:Y:S01]  /*1070*/  IMAD R13, R4, R13, R20 ;  /* 0x0000000d040d7224 */ /* 0x000fe200078e0214 */
[----:B------:R-:W-:Y:S01]  /*1080*/  @P0 SHF.R.U32.HI R11, RZ, R3, R6 ;  /* 0x00000003ff0b0219 */ /* 0x000fe20000011606 */
[----:B------:R-:W-:-:S04]  /*1090*/  IMAD R12, R12, R9, RZ ;  /* 0x000000090c0c7224 */ /* 0x000fc800078e02ff */
[----:B------:R-:W-:Y:S01]  /*10a0*/  IMAD R6, R11, R9, RZ ;  /* 0x000000090b067224 */ /* 0x000fe200078e02ff */
[----:B------:R-:W-:-:S04]  /*10b0*/  ISETP.GE.AND P1, PT, R5, R12, PT ;  /* 0x0000000c0500720c */ /* 0x000fc80003f26270 */
[----:B------:R-:W-:Y:S01]  /*10c0*/  ISETP.GE.OR P1, PT, R7, R6, P1 ;  /* 0x000000060700720c */ /* 0x000fe20000f26670 */
[----:B------:R-:W-:-:S05]  /*10d0*/  IMAD.HI.U32 R6, R5, R2, RZ ;  /* 0x0000000205067227 */ /* 0x000fca00078e00ff */
[----:B------:R-:W-:-:S04]  /*10e0*/  SHF.R.U32.HI R6, RZ, R3, R6 ;  /* 0x00000003ff067219 */ /* 0x000fc80000011606 */
[----:B------:R-:W-:-:S03]  /*10f0*/  SEL R6, R5, R6, !P0 ;  /* 0x0000000605067207 */ /* 0x000fc60004000000 */
[----:B------:R-:W-:Y:S01]  /*1100*/  @!P1 IMAD.HI.U32 R8, R7, R2, RZ ;  /* 0x0000000207089227 */ /* 0x000fe200078e00ff */
[----:B------:R-:W-:-:S04]  /*1110*/  IADD3 R2, PT, PT, -R6, RZ, RZ ;  /* 0x000000ff06027210 */ /* 0x000fc80007ffe1ff */
[----:B------:R-:W-:Y:S01]  /*1120*/  @!P1 SHF.R.U32.HI R8, RZ, R3, R8 ;  /* 0x00000003ff089219 */ /* 0x000fe20000011608 */
[----:B------:R-:W-:-:S03]  /*1130*/  IMAD R2, R9, R2, R5 ;  /* 0x0000000209027224 */ /* 0x000fc600078e0205 */
[----:B------:R-:W-:-:S05]  /*1140*/  @!P1 SEL R3, R7, R8, !P0 ;  /* 0x0000000807039207 */ /* 0x000fca0004000000 */
[--C-:B------:R-:W-:Y:S02]  /*1150*/  @!P1 IMAD.IADD R6, R6, 0x1, -R3.reuse ;  /* 0x0000000106069824 */ /* 0x100fe400078e0a03 */
[----:B------:R-:W-:Y:S01]  /*1160*/  @!P1 IMAD R3, R2, R11, R3 ;  /* 0x0000000b02039224 */ /* 0x000fe200078e0203 */
[----:B------:R-:W-:Y:S01]  /*1170*/  IADD3 R2, PT, PT, -R7, RZ, RZ ;  /* 0x000000ff07027210 */ /* 0x000fe20007ffe1ff */
[----:B------:R-:W-:Y:S02]  /*1180*/  @!P1 IMAD R5, R6, R9, R7 ;  /* 0x0000000906059224 */ /* 0x000fe400078e0207 */
[----:B------:R-:W-:Y:S02]  /*1190*/  @!P1 IMAD.MOV.U32 R7, RZ, RZ, R3 ;  /* 0x000000ffff079224 */ /* 0x000fe400078e0003 */
[----:B------:R-:W-:Y:S02]  /*11a0*/  IMAD R2, R10, R2, R21 ;  /* 0x000000020a027224 */ /* 0x000fe400078e0215 */
[----:B------:R-:W-:-:S02]  /*11b0*/  IMAD R20, R5, R4, R13 ;  /* 0x0000000405147224 */ /* 0x000fc400078e020d */
[----:B------:R-:W-:Y:S02]  /*11c0*/  IMAD R21, R7, R10, R2 ;  /* 0x0000000a07157224 */ /* 0x000fe400078e0202 */
.L_x_15:
[----:B------:R-:W1:Y:S01]  /*11d0*/  LDCU UR4, c[0x0][0xb30] ;  /* 0x00016600ff0477ac */ /* 0x000e620008000800 */
[----:B------:R-:W2:Y:S08]  /*11e0*/  S2UR UR37, SR_CgaCtaId ;  /* 0x00000000002579c3 */ /* 0x000eb00000008800 */
[----:B------:R-:W3:Y:S01]  /*11f0*/  LDC R72, c[0x0][0xb24] ;  /* 0x0002c900ff487b82 */ /* 0x000ee20000000800 */
[----:B-1----:R-:W-:-:S09]  /*1200*/  UISETP.NE.AND UP1, UPT, UR4, 0x1, UPT ;  /* 0x000000010400788c */ /* 0x002fd2000bf25270 */
[----:B--2---:R-:W-:Y:S05]  /*1210*/  BRA.U UP1, `(.L_x_16) ;  /* 0x0000000101407547 */ /* 0x004fea000b800000 */
[----:B------:R-:W1:Y:S08]  /*1220*/  LDC.64 R4, c[0x0][0xb10] ;  /* 0x0002c400ff047b82 */ /* 0x000e700000000a00 */
[----:B------:R-:W2:Y:S08]  /*1230*/  LDC.64 R2, c[0x0][0xb18] ;  /* 0x0002c600ff027b82 */ /* 0x000eb00000000a00 */
[----:B------:R-:W4:Y:S08]  /*1240*/  LDC R6, c[0x0][0xb20] ;  /* 0x0002c800ff067b82 */ /* 0x000f300000000800 */
[----:B------:R-:W3:Y:S01]  /*1250*/  LDC R8, c[0x0][0xb0c] ;  /* 0x0002c300ff087b82 */ /* 0x000ee20000000800 */
[----:B-1----:R-:W-:-:S05]  /*1260*/  IMAD.HI.U32 R4, R21, R4, RZ ;  /* 0x0000000415047227 */ /* 0x002fca00078e00ff */
[----:B------:R-:W-:Y:S01]  /*1270*/  SHF.R.U32.HI R4, RZ, R5, R4 ;  /* 0x00000005ff047219 */ /* 0x000fe20000011604 */
[----:B--2---:R-:W-:Y:S01]  /*1280*/  IMAD.HI.U32 R3, R20, R3, RZ ;  /* 0x0000000314037227 */ /* 0x004fe200078e00ff */
[----:B------:R-:W-:-:S04]  /*1290*/  ISETP.NE.AND P0, PT, R2, 0x1, PT ;  /* 0x000000010200780c */ /* 0x000fc80003f05270 */
[----:B----4-:R-:W-:-:S04]  /*12a0*/  SHF.R.U32.HI R3, RZ, R6, R3 ;  /* 0x00000006ff037219 */ /* 0x010fc80000011603 */
[----:B------:R-:W-:Y:S02]  /*12b0*/  SEL R3, R20, R3, !P0 ;  /* 0x0000000314037207 */ /* 0x000fe40004000000 */
[----:B---3--:R-:W-:-:S04]  /*12c0*/  ISETP.NE.AND P1, PT, R8, 0x1, PT ;  /* 0x000000010800780c */ /* 0x008fc80003f25270 */
[----:B------:R-:W-:-:S05]  /*12d0*/  SEL R4, R21, R4, !P1 ;  /* 0x0000000415047207 */ /* 0x000fca0004800000 */
[----:B------:R-:W-:Y:S02]  /*12e0*/  IMAD.IADD R5, R3, 0x1, -R4 ;  /* 0x0000000103057824 */ /* 0x000fe400078e0a04 */
[----:B------:R-:W-:Y:S02]  /*12f0*/  IMAD.IADD R3, R4, 0x1, -R3 ;  /* 0x0000000104037824 */ /* 0x000fe400078e0a03 */
[----:B------:R-:W-:Y:S02]  /*1300*/  IMAD R21, R5, R8, R21 ;  /* 0x0000000805157224 */ /* 0x000fe400078e0215 */
[----:B------:R-:W-:-:S07]  /*1310*/  IMAD R20, R3, R2, R20 ;  /* 0x0000000203147224 */ /* 0x000fce00078e0214 */
.L_x_16:
[----:B------:R-:W-:Y:S01]  /*1320*/  BAR.SYNC.DEFER_BLOCKING 0x0 ;  /* 0x0000000000007b1d */ /* 0x000fe20000010000 */
[----:B------:R-:W-:Y:S01]  /*1330*/  UISETP.NE.AND UP1, UPT, UR8, 0x2, UPT ;  /* 0x000000020800788c */ /* 0x000fe2000bf25270 */
[----:B------:R-:W-:Y:S02]  /*1340*/  ISETP.NE.OR P5, PT, R0, 0x2, !P5 ;  /* 0x000000020000780c */ /* 0x000fe40006fa5670 */
[----:B------:R-:W-:-:S06]  /*1350*/  LOP3.LUT R2, R167, 0x1f, RZ, 0xc0, !PT ;  /* 0x0000001fa7027812 */ /* 0x000fcc00078ec0ff */
[----:B------:R-:W-:Y:S05]  /*1360*/  BRA.U UP1, `(.L_x_17) ;  /* 0x0000001101587547 */ /* 0x000fea000b800000 */
[----:B------:R-:W1:Y:S01]  /*1370*/  LDCU UR13, c[0x0][0x38c] ;  /* 0x00007180ff0d77ac */ /* 0x000e620008000800 */
[----:B------:R-:W2:Y:S01]  /*1380*/  LDC R9, c[0x0][0x370] ;  /* 0x0000dc00ff097b82 */ /* 0x000ea20000000800 */
[----:B------:R-:W-:Y:S01]  /*1390*/  PLOP3.LUT P1, PT, PT, PT, UP2, 0x80, 0x8 ;  /* 0x000000000008781c */ /* 0x000fe20003f2f028 */
[----:B------:R-:W-:Y:S01]  /*13a0*/  HFMA2 R12, -RZ, RZ, 0, 0 ;  /* 0x00000000ff0c7431 */ /* 0x000fe200000001ff */
[----:B------:R-:W-:Y:S01]  /*13b0*/  ISETP.EQ.OR P4, PT, R2, RZ, P5 ;  /* 0x000000ff0200720c */ /* 0x000fe20002f82670 */
[----:B------:R-:W-:Y:S01]  /*13c0*/  IMAD.MOV.U32 R15, RZ, RZ, 0x1 ;  /* 0x00000001ff0f7424 */ /* 0x000fe200078e00ff */
[----:B------:R-:W-:Y:S01]  /*13d0*/  PLOP3.LUT P1, PT, P1, PT, PT, 0x8, 0x80 ;  /* 0x000000000080781c */ /* 0x000fe20000f2e170 */
[----:B------:R-:W-:Y:S01]  /*13e0*/  IMAD.MOV.U32 R14, RZ, RZ, RZ ;  /* 0x000000ffff0e7224 */ /* 0x000fe200078e00ff */
[----:B------:R-:W-:Y:S01]  /*13f0*/  MOV R8, 0x1 ;  /* 0x0000000100087802 */ /* 0x000fe20000000f00 */
[----:B------:R-:W4:Y:S01]  /*1400*/  LDC R0, c[0x0][0x374] ;  /* 0x0000dd00ff007b82 */ /* 0x000f220000000800 */
[----:B------:R-:W-:Y:S01]  /*1410*/  IMAD.MOV.U32 R10, RZ, RZ, RZ ;  /* 0x000000ffff0a7224 */ /* 0x000fe200078e00ff */
[----:B------:R-:W2:Y:S01]  /*1420*/  LDCU.64 UR22, c[0x0][0x348] ;  /* 0x00006900ff1677ac */ /* 0x000ea20008000a00 */
[----:B------:R-:W-:Y:S01]  /*1430*/  UMOV UR6, URZ ;  /* 0x000000ff00067c82 */ /* 0x000fe20008000000 */
[----:B-1----:R-:W-:-:S04]  /*1440*/  UIADD3 UR5, UPT, UPT, UR13, 0x3f, URZ ;  /* 0x0000003f0d057890 */ /* 0x002fc8000fffe0ff */
[----:B------:R-:W-:-:S04]  /*1450*/  USHF.R.S32.HI UR4, URZ, 0x1f, UR5 ;  /* 0x0000001fff047899 */ /* 0x000fc80008011405 */
[----:B------:R-:W-:-:S04]  /*1460*/  ULEA.HI UR4, UR4, UR5, URZ, 0x6 ;  /* 0x0000000504047291 */ /* 0x000fc8000f8f30ff */
[----:B------:R-:W-:Y:S02]  /*1470*/  USHF.R.S32.HI UR15, URZ, 0x6, UR4 ;  /* 0x00000006ff0f7899 */ /* 0x000fe40008011404 */
[----:B------:R-:W-:Y:S02]  /*1480*/  UIADD3 UR4, UPT, UPT, UR13, -0x1, URZ ;  /* 0xffffffff0d047890 */ /* 0x000fe4000fffe0ff */
[----:B------:R-:W-:Y:S02]  /*1490*/  UISETP.LT.U32.AND UP0, UPT, UR15, 0x4, UPT ;  /* 0x000000040f00788c */ /* 0x000fe4000bf01070 */
[----:B------:R-:W-:Y:S02]  /*14a0*/  UISETP.GE.U32.AND UP1, UPT, UR4, -0x7f, UPT ;  /* 0xffffff810400788c */ /* 0x000fe4000bf26070 */
[----:B------:R-:W-:Y:S02]  /*14b0*/  USEL UR14, UR15, 0x4, UP0 ;  /* 0x000000040f0e7887 */ /* 0x000fe40008000000 */
[----:B------:R-:W-:-:S02]  /*14c0*/  UIADD3 UR13, UPT, UPT, UR13, 0x7e, URZ ;  /* 0x0000007e0d0d7890 */ /* 0x000fc4000fffe0ff */
[----:B------:R-:W-:Y:S02]  /*14d0*/  UIADD3 UR5, UPT, UPT, UR14, -0x1, URZ ;  /* 0xffffffff0e057890 */ /* 0x000fe4000fffe0ff */
[----:B------:R-:W-:-:S03]  /*14e0*/  UIADD3 UR7, UPT, UPT, UR15, -UR14, URZ ;  /* 0x8000000e0f077290 */ /* 0x000fc6000fffe0ff */
[----:B------:R-:W-:-:S04]  /*14f0*/  @UP1 UIADD3 UR5, UPT, UPT, UR14, URZ, URZ ;  /* 0x000000ff0e051290 */ /* 0x000fc8000fffe0ff */
[----:B--2---:R-:W-:-:S12]  /*1500*/  UIADD3 UR5, UPT, UPT, UR5, 0x1, URZ ;  /* 0x0000000105057890 */ /* 0x004fd8000fffe0ff */
.L_x_35:
[----:B------:R-:W-:Y:S01]  /*1510*/  UISETP.NE.AND UP0, UPT, UR37, URZ, UPT ;  /* 0x000000ff2500728c */ /* 0x000fe2000bf05270 */
[----:B------:R-:W1:Y:S08]  /*1520*/  S2UR UR37, SR_CgaCtaId ;  /* 0x00000000002579c3 */ /* 0x000e700000008800 */
[----:B------:R-:W-:Y:S05]  /*1530*/  BRA.U UP0, `(.L_x_18) ;  /* 0x0000000100347547 */ /* 0x000fea000b800000 */
[----:B------:R-:W2:Y:S01]  /*1540*/  S2R R2, SR_CgaCtaId ;  /* 0x0000000000027919 */ /* 0x000ea20000008800 */
[----:B------:R-:W-:-:S04]  /*1550*/  MOV R3, 0x400 ;  /* 0x0000040000037802 */ /* 0x000fc80000000f00 */
[----:B--2---:R-:W-:Y:S02]  /*1560*/  LEA R3, R2, R3, 0x18 ;  /* 0x0000000302037211 */ /* 0x004fe400078ec0ff */
[----:B------:R-:W-:-:S03]  /*1570*/  SHF.L.U32 R2, R8, 0x1f, RZ ;  /* 0x0000001f08027819 */ /* 0x000fc600000006ff */
[----:B------:R-:W-:-:S04]  /*1580*/  IMAD R3, R10, 0x8, R3 ;  /* 0x000000080a037824 */ /* 0x000fc800078e0203 */
[----:B------:R-:W2:Y:S02]  /*1590*/  SYNCS.PHASECHK.TRANS64.TRYWAIT P0, [R3+URZ+0xe0], R2 ;  /* 0x0000e002030075a7 */ /* 0x000ea400080011ff */
[----:B--2---:R-:W-:Y:S05]  /*15a0*/  @!P0 BRA `(.L_x_19) ;  /* 0x0000006c00188947 */ /* 0x004fea0003800000 */
.L_x_105:
[----:B------:R-:W-:Y:S01]  /*15b0*/  VIADD R10, R10, 0x1 ;  /* 0x000000010a0a7836 */ /* 0x000fe20000000000 */
[----:B------:R2:W-:Y:S04]  /*15c0*/  SYNCS.ARRIVE.TRANS64.A1T0 RZ, [R3+URZ+0xd0], RZ ;  /* 0x0000d0ff03ff79a7 */ /* 0x0005e800081000ff */
[----:B------:R-:W-:-:S04]  /*15d0*/  ISETP.NE.AND P0, PT, R10, 0x2, PT ;  /* 0x000000020a00780c */ /* 0x000fc80003f05270 */
[----:B------:R-:W-:Y:S02]  /*15e0*/  SEL R10, R10, RZ, P0 ;  /* 0x000000ff0a0a7207 */ /* 0x000fe40000000000 */
[----:B--2---:R-:W-:-:S04]  /*15f0*/  SEL R3, RZ, 0x1, P0 ;  /* 0x00000001ff037807 */ /* 0x004fc80000000000 */
[----:B------:R-:W-:-:S07]  /*1600*/  LOP3.LUT R8, R8, R3, RZ, 0x3c, !PT ;  /* 0x0000000308087212 */ /* 0x000fce00078e3cff */
.L_x_18:
[----:B------:R-:W-:Y:S01]  /*1610*/  UMOV UR4, 0x400 ;  /* 0x0000040000047882 */ /* 0x000fe20000000000 */
[----:B------:R-:W-:Y:S01]  /*1620*/  SHF.L.U32 R2, R15, 0x1f, RZ ;  /* 0x0000001f0f027819 */ /* 0x000fe200000006ff */
[----:B-1----:R-:W-:Y:S01]  /*1630*/  ULEA UR4, UR37, UR4, 0x18 ;  /* 0x0000000425047291 */ /* 0x002fe2000f8ec0ff */
[----:B------:R-:W-:Y:S01]  /*1640*/  R2UR UR35, R21 ;  /* 0x00000000152372ca */ /* 0x000fe200000e0000 */
[----:B------:R-:W-:Y:S01]  /*1650*/  UISETP.GE.U32.AND UP0, UPT, UR13, 0x7f, UPT ;  /* 0x0000007f0d00788c */ /* 0x000fe2000bf06070 */
[----:B------:R-:W-:Y:S01]  /*1660*/  R2UR UR11, R20 ;  /* 0x00000000140b72ca */ /* 0x000fe200000e0000 */
[----:B------:R-:W-:Y:S01]  /*1670*/  ULEA UR8, UR6, UR4, 0x3 ;  /* 0x0000000406087291 */ /* 0x000fe2000f8e18ff */
[----:B------:R-:W-:-:S08]  /*1680*/  UMOV UR24, URZ ;  /* 0x000000ff00187c82 */ /* 0x000fd00008000000 */
[----:B------:R1:W2:Y:S01]  /*1690*/  SYNCS.PHASECHK.TRANS64.TRYWAIT P0, [UR8+0x20], R2 ;  /* 0x00002002ff0075a7 */ /* 0x0002a20008001108 */
[----:B------:R-:W-:Y:S02]  /*16a0*/  USHF.L.U32 UR35, UR35, 0x7, URZ ;  /* 0x0000000723237899 */ /* 0x000fe400080006ff */
[----:B------:R-:W-:Y:S01]  /*16b0*/  USHF.L.U32 UR11, UR11, 0x7, URZ ;  /* 0x000000070b0b7899 */ /* 0x000fe200080006ff */
[----:B------:R-:W-:Y:S11]  /*16c0*/  BRA.U !UP0, `(.L_x_20) ;  /* 0x0000000108a47547 */ /* 0x000ff6000b800000 */
[----:B------:R-:W-:Y:S01]  /*16d0*/  UMOV UR16, URZ ;  /* 0x000000ff00107c82 */ /* 0x000fe20008000000 */
[----:B------:R-:W-:-:S05]  /*16e0*/  UMOV UR17, UR6 ;  /* 0x0000000600117c82 */ /* 0x000fca0008000000 */
.L_x_25:
[----:B-1----:R-:W-:Y:S01]  /*16f0*/  ULEA UR33, UR17, UR4, 0x3 ;  /* 0x0000000411217291 */ /* 0x002fe2000f8e18ff */
[----:B--2---:R-:W-:Y:S01]  /*1700*/  @!P5 MOV R3, 0x4000 ;  /* 0x000040000003d802 */ /* 0x004fe20000000f00 */
[----:B--2---:R-:W-:Y:S10]  /*1710*/  @P0 BRA `(.L_x_21) ;  /* 0x00000000000c0947 */ /* 0x004ff40003800000 */
[----:B------:R-:W-:-:S04]  /*1720*/  SHF.L.U32 R5, R15, 0x1f, RZ ;  /* 0x0000001f0f057819 */ /* 0x000fc800000006ff */
[----:B------:R-:W2:Y:S02]  /*1730*/  SYNCS.PHASECHK.TRANS64.TRYWAIT P0, [UR33+0x20], R5 ;  /* 0x00002005ff0075a7 */ /* 0x000ea40008001121 */
[----:B--2---:R-:W-:Y:S05]  /*1740*/  @!P0 BRA `(.L_x_22) ;  /* 0x0000006800c48947 */ /* 0x004fea0003800000 */
.L_x_21:
[----:B------:R2:W-:Y:S01]  /*1750*/  @!P5 SYNCS.ARRIVE.TRANS64 RZ, [UR33], R3 ;  /* 0x00000003ffffd9a7 */ /* 0x0005e20008000021 */
[----:B------:R-:W-:Y:S04]  /*1760*/  BSSY.RECONVERGENT B0, `(.L_x_23) ;  /* 0x0000003000007945 */ /* 0x000fe80003800200 */
[----:B------:R-:W-:Y:S05]  /*1770*/  @P4 BRA `(.L_x_24) ;  /* 0x0000000000044947 */ /* 0x000fea0003800000 */
[----:B------:R-:W-:Y:S05]  /*1780*/  BPT.TRAP 0x1 ;  /* 0x000000040000795c */ /* 0x000fea0000300000 */
.L_x_24:
[----:B------:R-:W-:Y:S05]  /*1790*/  BSYNC.RECONVERGENT B0 ;  /* 0x0000000000007941 */ /* 0x000fea0003800200 */
.L_x_23:
[----:B------:R-:W-:Y:S02]  /*17a0*/  UIADD3 UR6, UPT, UPT, UR17, 0x1, URZ ;  /* 0x0000000111067890 */ /* 0x000fe4000fffe0ff */
[----:B------:R-:W-:Y:S02]  /*17b0*/  UIADD3 UR26, UP1, UPT, UR22, 0x80, URZ ;  /* 0x00000080161a7890 */ /* 0x000fe4000ff3e0ff */
[----:B------:R-:W-:Y:S02]  /*17c0*/  UISETP.NE.AND UP0, UPT, UR6, 0x4, UPT ;  /* 0x000000040600788c */ /* 0x000fe4000bf05270 */
[----:B------:R-:W-:Y:S02]  /*17d0*/  USHF.L.U32 UR34, UR16, 0x6, URZ ;  /* 0x0000000610227899 */ /* 0x000fe400080006ff */
[----:B------:R-:W-:Y:S02]  /*17e0*/  USEL UR9, URZ, 0x1, UP0 ;  /* 0x00000001ff097887 */ /* 0x000fe40008000000 */
[----:B------:R-:W-:-:S02]  /*17f0*/  USEL UR6, UR6, URZ, UP0 ;  /* 0x000000ff06067287 */ /* 0x000fc40008000000 */
[----:B------:R-:W-:Y:S02]  /*1800*/  UIADD3 UR20, UP0, UPT, UR22, 0x180, URZ ;  /* 0x0000018016147890 */ /* 0x000fe4000ff1e0ff */
[----:B------:R-:W-:Y:S01]  /*1810*/  ULEA UR8, UR6, UR4, 0x3 ;  /* 0x0000000406087291 */ /* 0x000fe2000f8e18ff */
[----:B------:R-:W-:Y:S01]  /*1820*/  LOP3.LUT R15, R15, UR9, RZ, 0x3c, !PT ;  /* 0x000000090f0f7c12 */ /* 0x000fe2000f8e3cff */
[----:B------:R-:W-:Y:S02]  /*1830*/  UIADD3.X UR27, UPT, UPT, URZ, UR23, URZ, UP1, !UPT ;  /* 0x00000017ff1b7290 */ /* 0x000fe40008ffe4ff */
[----:B------:R-:W-:Y:S01]  /*1840*/  UIADD3.X UR21, UPT, UPT, URZ, UR23, URZ, UP0, !UPT ;  /* 0x00000017ff157290 */ /* 0x000fe200087fe4ff */
[----:B-1----:R-:W-:Y:S01]  /*1850*/  SHF.L.U32 R2, R15, 0x1f, RZ ;  /* 0x0000001f0f027819 */ /* 0x002fe200000006ff */
[----:B------:R-:W-:Y:S01]  /*1860*/  UMOV UR18, 0x0 ;  /* 0x0000000000127882 */ /* 0x000fe20000000000 */
[----:B------:R-:W-:Y:S01]  /*1870*/  UMOV UR19, 0x10000000 ;  /* 0x1000000000137882 */ /* 0x000fe20000000000 */
[----:B------:R-:W-:Y:S01]  /*1880*/  UMOV UR12, UR36 ;  /* 0x00000024000c7c82 */ /* 0x000fe20008000000 */
[----:B------:R1:W1:Y:S01]  /*1890*/  SYNCS.PHASECHK.TRANS64.TRYWAIT P0, [UR8+0x20], R2 ;  /* 0x00002002ff0075a7 */ /* 0x0002620008001108 */
[----:B------:R-:W-:Y:S01]  /*18a0*/  ULEA UR8, UR17, UR4, 0xd ;  /* 0x0000000411087291 */ /* 0x000fe2000f8e68ff */
[----:B------:R-:W-:Y:S01]  /*18b0*/  UMOV UR9, UR33 ;  /* 0x0000002100097c82 */ /* 0x000fe20008000000 */
[----:B------:R-:W-:-:S02]  /*18c0*/  UMOV UR10, UR34 ;  /* 0x00000022000a7c82 */ /* 0x000fc40008000000 */
[----:B------:R-:W-:Y:S02]  /*18d0*/  UIADD3 UR32, UPT, UPT, UR8, 0x8400, URZ ;  /* 0x0000840008207890 */ /* 0x000fe4000fffe0ff */
[----:B------:R-:W-:Y:S02]  /*18e0*/  UIADD3 UR8, UPT, UPT, UR8, 0x10400, URZ ;  /* 0x0001040008087890 */ /* 0x000fe4000fffe0ff */
[----:B------:R-:W-:Y:S01]  /*18f0*/  UIADD3 UR16, UPT, UPT, UR16, 0x1, URZ ;  /* 0x0000000110107890 */ /* 0x000fe2000fffe0ff */
[----:B------:R-:W-:Y:S01]  /*1900*/  UMOV UR24, UR5 ;  /* 0x0000000500187c82 */ /* 0x000fe20008000000 */
[----:B------:R-:W-:Y:S02]  /*1910*/  UMOV UR17, UR6 ;  /* 0x0000000600117c82 */ /* 0x000fe40008000000 */
[----:B------:R-:W-:Y:S01]  /*1920*/  UISETP.NE.AND UP0, UPT, UR16, UR5, UPT ;  /* 0x000000051000728c */ /* 0x000fe2000bf05270 */
[----:B------:R1:W-:Y:S02]  /*1930*/  UTMALDG.3D [UR32], [UR26], desc[UR18] ;  /* 0x000012201a0075b4 */ /* 0x0003e40008011000 */
[----:B------:R1:W-:Y:S06]  /*1940*/  UTMALDG.3D [UR8], [UR20], desc[UR18] ;  /* 0x00001208140075b4 */ /* 0x0003ec0008011000 */
[----:B------:R-:W-:Y:S05]  /*1950*/  BRA.U UP0, `(.L_x_25) ;  /* 0xfffffffd00647547 */ /* 0x000fea000b83ffff */
.L_x_20:
[----:B-1----:R-:W-:Y:S01]  /*1960*/  ULEA UR8, UR6, UR4, 0x3 ;  /* 0x0000000406087291 */ /* 0x002fe2000f8e18ff */
[----:B------:R-:W-:Y:S01]  /*1970*/  SHF.L.U32 R2, R15, 0x1f, RZ ;  /* 0x0000001f0f027819 */ /* 0x000fe200000006ff */
[----:B------:R-:W-:Y:S01]  /*1980*/  @!P1 SYNCS.ARRIVE.TRANS64.A1T0 RZ, [UR4+0x68], RZ ;  /* 0x000068ffffff99a7 */ /* 0x000fe20008100004 */
[----:B------:R-:W-:-:S06]  /*1990*/  UISETP.GT.AND UP0, UPT, UR15, UR14, UPT ;  /* 0x0000000e0f00728c */ /* 0x000fcc000bf04270 */
[----:B--2---:R1:W2:Y:S03]  /*19a0*/  SYNCS.PHASECHK.TRANS64.TRYWAIT P0, [UR8+0x20], R2 ;  /* 0x00002002ff0075a7 */ /* 0x0042a60008001108 */
[----:B------:R-:W-:Y:S05]  /*19b0*/  BRA.U !UP0, `(.L_x_26) ;  /* 0x0000000108a87547 */ /* 0x000fea000b800000 */
[----:B------:R-:W-:Y:S01]  /*19c0*/  UIADD3 UR21, UPT, UPT, UR7, UR24, URZ ;  /* 0x0000001807157290 */ /* 0x000fe2000fffe0ff */
[----:B------:R-:W-:-:S11]  /*19d0*/  UMOV UR25, UR6 ;  /* 0x0000000600197c82 */ /* 0x000fd60008000000 */
.L_x_31:
[----:B-1----:R-:W-:Y:S01]  /*19e0*/  ULEA UR17, UR25, UR4, 0x3 ;  /* 0x0000000419117291 */ /* 0x002fe2000f8e18ff */
[----:B--2---:R-:W-:Y:S01]  /*19f0*/  @!P5 MOV R3, 0x4000 ;  /* 0x000040000003d802 */ /* 0x004fe20000000f00 */
[----:B--2---:R-:W-:Y:S10]  /*1a00*/  @P0 BRA `(.L_x_27) ;  /* 0x00000000000c0947 */ /* 0x004ff40003800000 */
[----:B------:R-:W-:-:S04]  /*1a10*/  SHF.L.U32 R5, R15, 0x1f, RZ ;  /* 0x0000001f0f057819 */ /* 0x000fc800000006ff */
[----:B------:R-:W2:Y:S02]  /*1a20*/  SYNCS.PHASECHK.TRANS64.TRYWAIT P0, [UR17+0x20], R5 ;  /* 0x00002005ff0075a7 */ /* 0x000ea40008001111 */
[----:B--2---:R-:W-:Y:S05]  /*1a30*/  @!P0 BRA `(.L_x_28) ;  /* 0x0000006800208947 */ /* 0x004fea0003800000 */
.L_x_27:
[----:B------:R2:W-:Y:S01]  /*1a40*/  @!P5 SYNCS.ARRIVE.TRANS64 RZ, [UR17], R3 ;  /* 0x00000003ffffd9a7 */ /* 0x0005e20008000011 */
[----:B------:R-:W-:Y:S04]  /*1a50*/  BSSY.RECONVERGENT B0, `(.L_x_29) ;  /* 0x0000003000007945 */ /* 0x000fe80003800200 */
[----:B------:R-:W-:Y:S05]  /*1a60*/  @P4 BRA `(.L_x_30) ;  /* 0x0000000000044947 */ /* 0x000fea0003800000 */
[----:B------:R-:W-:Y:S05]  /*1a70*/  BPT.TRAP 0x1 ;  /* 0x000000040000795c */ /* 0x000fea0000300000 */
.L_x_30:
[----:B------:R-:W-:Y:S05]  /*1a80*/  BSYNC.RECONVERGENT B0 ;  /* 0x0000000000007941 */ /* 0x000fea0003800200 */
.L_x_29:
        /* <DEDUP_REMOVED lines=20> */
[----:B------:R-:W-:Y:S01]  /*1bd0*/  UIADD3 UR8, UPT, UPT, UR8, 0x10400, URZ ;  /* 0x0001040008087890 */ /* 0x000fe2000fffe0ff */
[----:B------:R-:W-:Y:S01]  /*1be0*/  UMOV UR9, UR17 ;  /* 0x0000001100097c82 */ /* 0x000fe20008000000 */
[----:B------:R-:W-:Y:S01]  /*1bf0*/  UMOV UR10, UR18 ;  /* 0x00000012000a7c82 */ /* 0x000fe20008000000 */
[----:B------:R-:W-:Y:S01]  /*1c00*/  UIADD3 UR24, UPT, UPT, UR24, 0x1, URZ ;  /* 0x0000000118187890 */ /* 0x000fe2000fffe0ff */
[----:B------:R-:W-:-:S03]  /*1c10*/  UMOV UR25, UR6 ;  /* 0x0000000600197c82 */ /* 0x000fc60008000000 */
[----:B------:R1:W-:Y:S01]  /*1c20*/  UTMALDG.3D [UR16], [UR30], desc[UR26] ;  /* 0x00001a101e0075b4 */ /* 0x0003e20008011000 */
[----:B------:R-:W-:Y:S01]  /*1c30*/  UISETP.NE.AND UP0, UPT, UR24, UR21, UPT ;  /* 0x000000151800728c */ /* 0x000fe2000bf05270 */
[----:B------:R1:W-:Y:S08]  /*1c40*/  UTMALDG.3D [UR8], [UR28], desc[UR26] ;  /* 0x00001a081c0075b4 */ /* 0x0003f00008011000 */
[----:B------:R-:W-:Y:S05]  /*1c50*/  BRA.U UP0, `(.L_x_31) ;  /* 0xfffffffd00607547 */ /* 0x000fea000b83ffff */
.L_x_26:
[----:B-1----:R-:W-:Y:S01]  /*1c60*/  LEA R2, R14, UR4, 0x3 ;  /* 0x000000040e027c11 */ /* 0x002fe2000f8e18ff */
[----:B------:R-:W-:Y:S01]  /*1c70*/  NOP ;  /* 0x0000000000007918 */ /* 0x000fe20000000000 */
[----:B--2---:R-:W-:Y:S02]  /*1c80*/  SHF.L.U32 R3, R12, 0x1f, RZ ;  /* 0x0000001f0c037819 */ /* 0x004fe400000006ff */
[----:B------:R-:W-:Y:S02]  /*1c90*/  LEA R4, R14, UR4, 0x4 ;  /* 0x000000040e047c11 */ /* 0x000fe4000f8e20ff */
[----:B------:R-:W1:Y:S02]  /*1ca0*/  SYNCS.PHASECHK.TRANS64.TRYWAIT P0, [R2+URZ+0x70], R3 ;  /* 0x00007003020075a7 */ /* 0x000e6400080011ff */
[----:B-1----:R-:W-:Y:S05]  /*1cb0*/  @!P0 BRA `(.L_x_32) ;  /* 0x0000006400988947 */ /* 0x002fea0003800000 */
.L_x_108:
[----:B------:R-:W2:Y:S01]  /*1cc0*/  LDS.128 R4, [R4+0x100] ;  /* 0x0001000004047984 */ /* 0x000ea20000000c00 */
[----:B---3--:R-:W-:Y:S01]  /*1cd0*/  ISETP.GE.AND P0, PT, R72, 0x1, PT ;  /* 0x000000014800780c */ /* 0x008fe20003f06270 */
[----:B-1----:R-:W-:Y:S01]  /*1ce0*/  VIADD R2, R2, 0x80 ;  /* 0x0000008002027836 */ /* 0x002fe20000000000 */
[----:B------:R-:W-:Y:S01]  /*1cf0*/  @!PT LDS RZ, [RZ] ;  /* 0x00000000fffff984 */ /* 0x000fe20000000800 */
[----:B------:R-:W-:Y:S01]  /*1d00*/  @!PT LDS RZ, [RZ] ;  /* 0x00000000fffff984 */ /* 0x000fe20000000800 */
[----:B------:R-:W-:Y:S01]  /*1d10*/  @!PT LDS RZ, [RZ] ;  /* 0x00000000fffff984 */ /* 0x000fe20000000800 */
[----:B------:R-:W-:Y:S01]  /*1d20*/  @!PT LDS RZ, [RZ] ;  /* 0x00000000fffff984 */ /* 0x000fe20000000800 */
[----:B------:R1:W-:Y:S06]  /*1d30*/  MEMBAR.ALL.CTA ;  /* 0x0000000000007992 */ /* 0x0003ec0000008000 */
[----:B-1----:R-:W1:Y:S01]  /*1d40*/  FENCE.VIEW.ASYNC.S ;  /* 0x00000000000073c6 */ /* 0x002e620000000000 */
[----:B------:R-:W-:-:S04]  /*1d50*/  PRMT R2, RZ, 0x654, R2 ;  /* 0x00000654ff027816 */ /* 0x000fc80000000002 */
[----:B-1----:R1:W-:Y:S01]  /*1d60*/  SYNCS.ARRIVE.TRANS64.RED.A1T0 RZ, [R2+URZ], RZ ;  /* 0x000000ff02ff79a7 */ /* 0x0023e200081004ff */
[----:B--2---:R-:W-:-:S13]  /*1d70*/  LOP3.LUT P2, RZ, R6, 0x1, RZ, 0xc0, !PT ;  /* 0x0000000106ff7812 */ /* 0x004fda000784c0ff */
[----:B------:R-:W-:Y:S01]  /*1d80*/  @P2 SHF.R.U32.HI R3, RZ, 0x10, R5 ;  /* 0x00000010ff032819 */ /* 0x000fe20000011605 */
[----:B------:R-:W-:Y:S01]  /*1d90*/  VOTEU.ANY UP0, P2 ;  /* 0x0000000000ff7886 */ /* 0x000fe20001000100 */
[----:B------:R-:W-:Y:S02]  /*1da0*/  @P2 MOV R13, R4 ;  /* 0x00000004000d2202 */ /* 0x000fe40000000f00 */
[----:B------:R-:W-:Y:S02]  /*1db0*/  @P2 R2UR.BROADCAST UR8, R3 ;  /* 0x00000000030822ca */ /* 0x000fe400008e0000 */
[----:B------:R-:W-:-:S11]  /*1dc0*/  @P2 LOP3.LUT R11, R5, 0xffff, RZ, 0xc0, !PT ;  /* 0x0000ffff050b2812 */ /* 0x000fd600078ec0ff */
[----:B------:R-:W-:Y:S01]  /*1dd0*/  @UP0 UMOV UR36, UR8 ;  /* 0x0000000800240c82 */ /* 0x000fe20008000000 */
[----:B-1----:R-:W-:Y:S05]  /*1de0*/  @!P0 BRA `(.L_x_33) ;  /* 0x0000000000b88947 */ /* 0x002fea0003800000 */
[----:B------:R-:W4:Y:S01]  /*1df0*/  LDC.64 R4, c[0x0][0xb18] ;  /* 0x0002c600ff047b82 */ /* 0x000f220000000a00 */
[----:B------:R-:W-:-:S07]  /*1e00*/  ISETP.NE.AND P3, PT, R72, 0x1, PT ;  /* 0x000000014800780c */ /* 0x000fce0003f65270 */
[----:B------:R-:W1:Y:S08]  /*1e10*/  LDC.64 R6, c[0x0][0xb10] ;  /* 0x0002c400ff067b82 */ /* 0x000e700000000a00 */
[----:B------:R-:W2:Y:S08]  /*1e20*/  LDC R16, c[0x0][0xb20] ;  /* 0x0002c800ff107b82 */ /* 0x000eb00000000800 */
[----:B------:R-:W3:Y:S01]  /*1e30*/  LDC R18, c[0x0][0xb0c] ;  /* 0x0002c300ff127b82 */ /* 0x000ee20000000800 */
[----:B----4-:R-:W-:Y:S01]  /*1e40*/  IMAD.HI.U32 R17, R0, R5, RZ ;  /* 0x0000000500117227 */ /* 0x010fe200078e00ff */
[----:B------:R-:W-:-:S03]  /*1e50*/  ISETP.NE.AND P0, PT, R4, 0x1, PT ;  /* 0x000000010400780c */ /* 0x000fc60003f05270 */
[----:B------:R-:W-:-:S03]  /*1e60*/  IMAD.HI.U32 R5, R11, R5, RZ ;  /* 0x000000050b057227 */ /* 0x000fc600078e00ff */
[----:B------:R-:W4:Y:S01]  /*1e70*/  LDC.64 R2, c[0x0][0xb28] ;  /* 0x0002ca00ff027b82 */ /* 0x000f220000000a00 */
[----:B-1----:R-:W-:-:S04]  /*1e80*/  IMAD.HI.U32 R20, R9, R6, RZ ;  /* 0x0000000609147227 */ /* 0x002fc800078e00ff */
[----:B------:R-:W-:Y:S01]  /*1e90*/  IMAD.HI.U32 R22, R13, R6, RZ ;  /* 0x000000060d167227 */ /* 0x000fe200078e00ff */
[----:B------:R-:W-:Y:S02]  /*1ea0*/  SHF.R.U32.HI R20, RZ, R7, R20 ;  /* 0x00000007ff147219 */ /* 0x000fe40000011614 */
[-C--:B--2---:R-:W-:Y:S02]  /*1eb0*/  SHF.R.U32.HI R17, RZ, R16.reuse, R17 ;  /* 0x00000010ff117219 */ /* 0x084fe40000011611 */
[----:B------:R-:W-:Y:S02]  /*1ec0*/  SHF.R.U32.HI R16, RZ, R16, R5 ;  /* 0x00000010ff107219 */ /* 0x000fe40000011605 */
[----:B------:R-:W-:Y:S02]  /*1ed0*/  SEL R17, R0, R17, !P0 ;  /* 0x0000001100117207 */ /* 0x000fe40004000000 */
[----:B------:R-:W-:Y:S02]  /*1ee0*/  SHF.R.U32.HI R22, RZ, R7, R22 ;  /* 0x00000007ff167219 */ /* 0x000fe40000011616 */
[----:B---3--:R-:W-:-:S02]  /*1ef0*/  ISETP.NE.AND P1, PT, R18, 0x1, PT ;  /* 0x000000011200780c */ /* 0x008fc40003f25270 */
[----:B------:R-:W-:Y:S02]  /*1f00*/  SEL R5, R11, R16, !P0 ;  /* 0x000000100b057207 */ /* 0x000fe40004000000 */
[----:B------:R-:W-:Y:S02]  /*1f10*/  SEL R19, R9, R20, !P1 ;  /* 0x0000001409137207 */ /* 0x000fe40004800000 */
[----:B------:R-:W-:Y:S01]  /*1f20*/  SEL R7, R13, R22, !P1 ;  /* 0x000000160d077207 */ /* 0x000fe20004800000 */
[----:B----4-:R-:W-:-:S04]  /*1f30*/  IMAD.HI.U32 R20, R17, R2, RZ ;  /* 0x0000000211147227 */ /* 0x010fc800078e00ff */
[----:B------:R-:W-:Y:S01]  /*1f40*/  IMAD.HI.U32 R6, R19, R2, RZ ;  /* 0x0000000213067227 */ /* 0x000fe200078e00ff */
[----:B------:R-:W-:-:S04]  /*1f50*/  @P3 SHF.R.U32.HI R17, RZ, R3, R20 ;  /* 0x00000003ff113219 */ /* 0x000fc80000011614 */
        /* <DEDUP_REMOVED lines=8> */
[----:B------:R-:W-:-:S04]  /*1fe0*/  @!P0 IMAD.HI.U32 R16, R7, R2, RZ ;  /* 0x0000000207108227 */ /* 0x000fc800078e00ff */
[----:B------:R-:W-:Y:S01]  /*1ff0*/  IMAD.MOV R2, RZ, RZ, -R6 ;  /* 0x000000ffff027224 */ /* 0x000fe200078e0a06 */
[----:B------:R-:W-:-:S03]  /*2000*/  @!P0 SHF.R.U32.HI R16, RZ, R3, R16 ;  /* 0x00000003ff108219 */ /* 0x000fc60000011610 */
[----:B------:R-:W-:Y:S01]  /*2010*/  IMAD R2, R72, R2, R5 ;  /* 0x0000000248027224 */ /* 0x000fe200078e0205 */
[----:B------:R-:W-:Y:S02]  /*2020*/  @!P0 SEL R3, R7, R16, !P3 ;  /* 0x0000001007038207 */ /* 0x000fe40005800000 */
[----:B------:R-:W-:-:S03]  /*2030*/  IADD3 R16, PT, PT, -R5, RZ, RZ ;  /* 0x000000ff05107210 */ /* 0x000fc60007ffe1ff */
[--C-:B------:R-:W-:Y:S02]  /*2040*/  @!P0 IMAD.IADD R6, R6, 0x1, -R3.reuse ;  /* 0x0000000106068824 */ /* 0x100fe400078e0a03 */
[----:B------:R-:W-:Y:S01]  /*2050*/  @!P0 IMAD R3, R2, R19, R3 ;  /* 0x0000001302038224 */ /* 0x000fe200078e0203 */
[----:B------:R-:W-:Y:S01]  /*2060*/  IADD3 R2, PT, PT, -R7, RZ, RZ ;  /* 0x000000ff07027210 */ /* 0x000fe20007ffe1ff */
[----:B------:R-:W-:Y:S02]  /*2070*/  @!P0 IMAD R5, R72, R6, R7 ;  /* 0x0000000648058224 */ /* 0x000fe400078e0207 */
[----:B------:R-:W-:Y:S02]  /*2080*/  IMAD R11, R4, R16, R11 ;  /* 0x00000010040b7224 */ /* 0x000fe400078e020b */
[----:B------:R-:W-:Y:S02]  /*2090*/  @!P0 IMAD.MOV.U32 R7, RZ, RZ, R3 ;  /* 0x000000ffff078224 */ /* 0x000fe400078e0003 */
[----:B------:R-:W-:-:S02]  /*20a0*/  IMAD R2, R18, R2, R13 ;  /* 0x0000000212027224 */ /* 0x000fc400078e020d */
[----:B------:R-:W-:Y:S02]  /*20b0*/  IMAD R11, R5, R4, R11 ;  /* 0x00000004050b7224 */ /* 0x000fe400078e020b */
[----:B------:R-:W-:Y:S02]  /*20c0*/  IMAD R13, R7, R18, R2 ;  /* 0x00000012070d7224 */ /* 0x000fe400078e0202 */
.L_x_33:
[----:B------:R-:W1:Y:S02]  /*20d0*/  LDCU UR8, c[0x0][0xb30] ;  /* 0x00016600ff0877ac */ /* 0x000e640008000800 */
[----:B-1----:R-:W-:-:S09]  /*20e0*/  UISETP.NE.AND UP0, UPT, UR8, 0x1, UPT ;  /* 0x000000010800788c */ /* 0x002fd2000bf05270 */
[----:B------:R-:W-:Y:S05]  /*20f0*/  BRA.U UP0, `(.L_x_34) ;  /* 0x0000000100407547 */ /* 0x000fea000b800000 */
[----:B------:R-:W1:Y:S08]  /*2100*/  LDC.64 R4, c[0x0][0xb10] ;  /* 0x0002c400ff047b82 */ /* 0x000e700000000a00 */
[----:B------:R-:W2:Y:S08]  /*2110*/  LDC.64 R2, c[0x0][0xb18] ;  /* 0x0002c600ff027b82 */ /* 0x000eb00000000a00 */
[----:B------:R-:W3:Y:S08]  /*2120*/  LDC R6, c[0x0][0xb20] ;  /* 0x0002c800ff067b82 */ /* 0x000ef00000000800 */
[----:B------:R-:W4:Y:S01]  /*2130*/  LDC R16, c[0x0][0xb0c] ;  /* 0x0002c300ff107b82 */ /* 0x000f220000000800 */
[----:B-1----:R-:W-:-:S05]  /*2140*/  IMAD.HI.U32 R4, R13, R4, RZ ;  /* 0x000000040d047227 */ /* 0x002fca00078e00ff */
[----:B------:R-:W-:Y:S01]  /*2150*/  SHF.R.U32.HI R4, RZ, R5, R4 ;  /* 0x00000005ff047219 */ /* 0x000fe20000011604 */
[----:B--2---:R-:W-:Y:S01]  /*2160*/  IMAD.HI.U32 R3, R11, R3, RZ ;  /* 0x000000030b037227 */ /* 0x004fe200078e00ff */
[----:B------:R-:W-:-:S04]  /*2170*/  ISETP.NE.AND P0, PT, R2, 0x1, PT ;  /* 0x000000010200780c */ /* 0x000fc80003f05270 */
[----:B---3--:R-:W-:-:S04]  /*2180*/  SHF.R.U32.HI R6, RZ, R6, R3 ;  /* 0x00000006ff067219 */ /* 0x008fc80000011603 */
[----:B------:R-:W-:Y:S02]  /*2190*/  SEL R3, R11, R6, !P0 ;  /* 0x000000060b037207 */ /* 0x000fe40004000000 */
[----:B----4-:R-:W-:-:S04]  /*21a0*/  ISETP.NE.AND P1, PT, R16, 0x1, PT ;  /* 0x000000011000780c */ /* 0x010fc80003f25270 */
[----:B------:R-:W-:-:S05]  /*21b0*/  SEL R4, R13, R4, !P1 ;  /* 0x000000040d047207 */ /* 0x000fca0004800000 */
[----:B------:R-:W-:Y:S02]  /*21c0*/  IMAD.IADD R5, R3, 0x1, -R4 ;  /* 0x0000000103057824 */ /* 0x000fe400078e0a04 */
[----:B------:R-:W-:Y:S02]  /*21d0*/  IMAD.IADD R3, R4, 0x1, -R3 ;  /* 0x0000000104037824 */ /* 0x000fe400078e0a03 */
[----:B------:R-:W-:Y:S02]  /*21e0*/  IMAD R13, R5, R16, R13 ;  /* 0x00000010050d7224 */ /* 0x000fe400078e020d */
[----:B------:R-:W-:-:S07]  /*21f0*/  IMAD R11, R3, R2, R11 ;  /* 0x00000002030b7224 */ /* 0x000fce00078e020b */
.L_x_34:
[----:B------:R-:W-:Y:S01]  /*2200*/  VIADD R14, R14, 0x1 ;  /* 0x000000010e0e7836 */ /* 0x000fe20000000000 */
[----:B------:R-:W-:Y:S01]  /*2210*/  PLOP3.LUT P1, PT, PT, PT, PT, 0x80, 0x8 ;  /* 0x000000000008781c */ /* 0x000fe20003f2f070 */
[----:B------:R-:W-:Y:S02]  /*2220*/  IMAD.IADD R21, R13, 0x1, R152 ;  /* 0x000000010d157824 */ /* 0x000fe400078e0298 */
[----:B------:R-:W-:Y:S01]  /*2230*/  IMAD.IADD R20, R11, 0x1, R150 ;  /* 0x000000010b147824 */ /* 0x000fe200078e0296 */
[----:B------:R-:W-:-:S04]  /*2240*/  ISETP.NE.AND P0, PT, R14, 0x2, PT ;  /* 0x000000020e00780c */ /* 0x000fc80003f05270 */
[----:B------:R-:W-:Y:S02]  /*2250*/  SEL R3, RZ, 0x1, P0 ;  /* 0x00000001ff037807 */ /* 0x000fe40000000000 */
[----:B------:R-:W-:Y:S02]  /*2260*/  SEL R14, R14, RZ, P0 ;  /* 0x000000ff0e0e7207 */ /* 0x000fe40000000000 */
[----:B------:R-:W-:Y:S01]  /*2270*/  LOP3.LUT R12, R12, R3, RZ, 0x3c, !PT ;  /* 0x000000030c0c7212 */ /* 0x000fe200078e3cff */
[----:B------:R-:W-:Y:S06]  /*2280*/  @P2 BRA `(.L_x_35) ;  /* 0xfffffff000a02947 */ /* 0x000fec000383ffff */
[----:B------:R-:W-:Y:S01]  /*2290*/  UIADD3 UR4, UPT, UPT, UR4, 0x20, URZ ;  /* 0x0000002004047890 */ /* 0x000fe2000fffe0ff */
[----:B------:R-:W-:-:S03]  /*22a0*/  SHF.L.U32 R3, R15, 0x1f, RZ ;  /* 0x0000001f0f037819 */ /* 0x000fc600000006ff */
[----:B------:R-:W-:-:S09]  /*22b0*/  ULEA UR5, UR6, UR4, 0x3 ;  /* 0x0000000406057291 */ /* 0x000fd2000f8e18ff */
[----:B------:R-:W1:Y:S02]  /*22c0*/  SYNCS.PHASECHK.TRANS64.TRYWAIT P0, [UR5], R3 ;  /* 0x00000003ff0075a7 */ /* 0x000e640008001105 */
[----:B-1----:R-:W-:Y:S05]  /*22d0*/  @!P0 BRA `(.L_x_36) ;  /* 0x0000006000248947 */ /* 0x002fea0003800000 */
.L_x_110:
[----:B------:R-:W-:-:S04]  /*22e0*/  UIADD3 UR6, UPT, UPT, UR6, 0x1, URZ ;  /* 0x0000000106067890 */ /* 0x000fc8000fffe0ff */
[----:B------:R-:W-:-:S04]  /*22f0*/  UISETP.NE.AND UP0, UPT, UR6, 0x4, UPT ;  /* 0x000000040600788c */ /* 0x000fc8000bf05270 */
[----:B------:R-:W-:Y:S02]  /*2300*/  USEL UR7, URZ, 0x1, UP0 ;  /* 0x00000001ff077887 */ /* 0x000fe40008000000 */
[----:B------:R-:W-:-:S04]  /*2310*/  USEL UR6, UR6, URZ, UP0 ;  /* 0x000000ff06067287 */ /* 0x000fc80008000000 */
[----:B------:R-:W-:Y:S01]  /*2320*/  ULEA UR5, UR6, UR4, 0x3 ;  /* 0x0000000406057291 */ /* 0x000fe2000f8e18ff */
[----:B------:R-:W-:-:S04]  /*2330*/  LOP3.LUT R2, R15, UR7, RZ, 0x3c, !PT ;  /* 0x000000070f027c12 */ /* 0x000fc8000f8e3cff */
[----:B-1----:R-:W-:-:S04]  /*2340*/  SHF.L.U32 R3, R2, 0x1f, RZ ;  /* 0x0000001f02037819 */ /* 0x002fc800000006ff */
[----:B------:R-:W1:Y:S02]  /*2350*/  SYNCS.PHASECHK.TRANS64.TRYWAIT P0, [UR5], R3 ;  /* 0x00000003ff0075a7 */ /* 0x000e640008001105 */
[----:B-1----:R-:W-:Y:S05]  /*2360*/  @!P0 BRA `(.L_x_37) ;  /* 0x0000006000188947 */ /* 0x002fea0003800000 */
.L_x_112:
        /* <DEDUP_REMOVED lines=9> */
.L_x_114:
[----:B------:R-:W-:-:S04]  /*2400*/  UIADD3 UR6, UPT, UPT, UR6, 0x1, URZ ;  /* 0x0000000106067890 */ /* 0x000fc8000fffe0ff */
[----:B------:R-:W-:-:S04]  /*2410*/  UISETP.NE.AND UP0, UPT, UR6, 0x4, UPT ;  /* 0x000000040600788c */ /* 0x000fc8000bf05270 */
[----:B------:R-:W-:Y:S02]  /*2420*/  USEL UR5, URZ, 0x1, UP0 ;  /* 0x00000001ff057887 */ /* 0x000fe40008000000 */
[----:B------:R-:W-:-:S04]  /*2430*/  USEL UR6, UR6, URZ, UP0 ;  /* 0x000000ff06067287 */ /* 0x000fc80008000000 */
[----:B------:R-:W-:Y:S01]  /*2440*/  ULEA UR6, UR6, UR4, 0x3 ;  /* 0x0000000406067291 */ /* 0x000fe2000f8e18ff */
[----:B-1----:R-:W-:-:S04]  /*2450*/  LOP3.LUT R3, R2, UR5, RZ, 0x3c, !PT ;  /* 0x0000000502037c12 */ /* 0x002fc8000f8e3cff */
[----:B------:R-:W-:Y:S01]  /*2460*/  SHF.L.U32 R3, R3, 0x1f, RZ ;  /* 0x0000001f03037819 */ /* 0x000fe200000006ff */
[----:B----4-:R-:W-:-:S07]  /*2470*/  IMAD.U32 R0, RZ, RZ, UR6 ;  /* 0x00000006ff007e24 */ /* 0x010fce000f8e00ff */
.L_x_39:
[----:B-1----:R1:W2:Y:S02]  /*2480*/  SYNCS.PHASECHK.TRANS64.TRYWAIT P0, [R0+URZ], R3 ;  /* 0x00000003000075a7 */ /* 0x0022a400080011ff */
[----:B--2---:R-:W-:Y:S05]  /*2490*/  @!P0 NANOSLEEP.SYNCS 0x989680 ;  /* 0x009896800000895d */ /* 0x004fea0003900000 */
[----:B------:R-:W2:Y:S02]  /*24a0*/  @!P0 SYNCS.PHASECHK.TRANS64 P0, [R0+URZ], R3 ;  /* 0x00000003000085a7 */ /* 0x000ea400080010ff */
[----:B--2---:R-:W-:Y:S05]  /*24b0*/  @P0 EXIT ;  /* 0x000000000000094d */ /* 0x004fea0003800000 */
[----:B------:R-:W-:Y:S05]  /*24c0*/  BRA `(.L_x_39) ;  /* 0xfffffffc00ec7947 */ /* 0x000fea000383ffff */
.L_x_17:
[----:B------:R-:W-:-:S04]  /*24d0*/  UISETP.NE.AND UP1, UPT, UR37, URZ, UPT ;  /* 0x000000ff2500728c */ /* 0x000fc8000bf25270 */
[----:B------:R-:W-:-:S09]  /*24e0*/  UISETP.NE.OR UP1, UPT, UR8, 0x1, UP1 ;  /* 0x000000010800788c */ /* 0x000fd20008f25670 */
[----:B------:R-:W-:Y:S05]  /*24f0*/  BRA.U UP1, `(.L_x_40) ;  /* 0x0000000501487547 */ /* 0x000fea000b800000 */
[----:B------:R-:W-:Y:S01]  /*2500*/  ISETP.NE.AND P2, PT, R2, RZ, PT ;  /* 0x000000ff0200720c */ /* 0x000fe20003f45270 */
[----:B------:R-:W-:Y:S01]  /*2510*/  IMAD.MOV.U32 R12, RZ, RZ, 0x1 ;  /* 0x00000001ff0c7424 */ /* 0x000fe200078e00ff */
[----:B------:R-:W-:Y:S02]  /*2520*/  CS2R R10, SRZ ;  /* 0x00000000000a7805 */ /* 0x000fe4000001ff00 */
[----:B------:R-:W-:Y:S01]  /*2530*/  CS2R R8, SRZ ;  /* 0x0000000000087805 */ /* 0x000fe2000001ff00 */
[----:B------:R-:W-:Y:S01]  /*2540*/  UMOV UR4, 0x400 ;  /* 0x0000040000047882 */ /* 0x000fe20000000000 */
[----:B------:R-:W-:Y:S01]  /*2550*/  UMOV UR6, URZ ;  /* 0x000000ff00067c82 */ /* 0x000fe20008000000 */
[----:B------:R-:W-:-:S12]  /*2560*/  ULEA UR37, UR37, UR4, 0x18 ;  /* 0x0000000425257291 */ /* 0x000fd8000f8ec0ff */
.L_x_44:
[----:B------:R-:W-:Y:S02]  /*2570*/  LEA R0, R8, UR37, 0x3 ;  /* 0x0000002508007c11 */ /* 0x000fe4000f8e18ff */
[----:B------:R-:W-:-:S03]  /*2580*/  SHF.L.U32 R5, R9, 0x1f, RZ ;  /* 0x0000001f09057819 */ /* 0x000fc600000006ff */
[----:B------:R-:W-:Y:S01]  /*2590*/  VIADD R4, R0, 0xe0 ;  /* 0x000000e000047836 */ /* 0x000fe20000000000 */
[----:B------:R-:W1:Y:S02]  /*25a0*/  SYNCS.PHASECHK.TRANS64.TRYWAIT P0, [R0+URZ+0xd0], R5 ;  /* 0x0000d005000075a7 */ /* 0x000e6400080011ff */
[----:B-1----:R-:W-:Y:S05]  /*25b0*/  @!P0 BRA `(.L_x_41) ;  /* 0x0000005c00b48947 */ /* 0x002fea0003800000 */
.L_x_115:
[----:B------:R-:W-:Y:S01]  /*25c0*/  ULEA UR5, UR6, UR37, 0x3 ;  /* 0x0000002506057291 */ /* 0x000fe2000f8e18ff */
[----:B------:R-:W-:Y:S02]  /*25d0*/  PRMT R4, RZ, 0x654, R4 ;  /* 0x00000654ff047816 */ /* 0x000fe40000000004 */
[----:B-1----:R-:W-:Y:S01]  /*25e0*/  SHF.L.U32 R5, R12, 0x1f, RZ ;  /* 0x0000001f0c057819 */ /* 0x002fe200000006ff */
[----:B------:R-:W-:Y:S01]  /*25f0*/  UIADD3 UR4, UPT, UPT, UR5, 0x70, URZ ;  /* 0x0000007005047890 */ /* 0x000fe2000fffe0ff */
[----:B------:R1:W-:Y:S05]  /*2600*/  SYNCS.ARRIVE.TRANS64.RED.A1T0 RZ, [R4+URZ], RZ ;  /* 0x000000ff04ff79a7 */ /* 0x0003ea00081004ff */
[----:B------:R-:W-:Y:S01]  /*2610*/  IMAD.U32 R7, RZ, RZ, UR4 ;  /* 0x00000004ff077e24 */ /* 0x000fe2000f8e00ff */
[----:B------:R-:W2:Y:S04]  /*2620*/  SYNCS.PHASECHK.TRANS64.TRYWAIT P0, [UR5+0x80], R5 ;  /* 0x00008005ff0075a7 */ /* 0x000ea80008001105 */
[----:B------:R-:W-:Y:S01]  /*2630*/  PRMT R6, R2, 0x654, R7 ;  /* 0x0000065402067816 */ /* 0x000fe20000000007 */
[----:B-1----:R-:W-:Y:S01]  /*2640*/  @!P2 IMAD.MOV.U32 R4, RZ, RZ, 0x10 ;  /* 0x00000010ff04a424 */ /* 0x002fe200078e00ff */
[----:B--2---:R-:W-:Y:S06]  /*2650*/  @!P0 BRA `(.L_x_42) ;  /* 0x0000005c00a08947 */ /* 0x004fec0003800000 */
.L_x_117:
[----:B------:R-:W-:Y:S01]  /*2660*/  ULEA UR4, UR6, UR37, 0x4 ;  /* 0x0000002506047291 */ /* 0x000fe2000f8e20ff */
[----:B------:R-:W-:Y:S01]  /*2670*/  SEL R3, R6, R3, !P2 ;  /* 0x0000000306037207 */ /* 0x000fe20005000000 */
[----:B------:R-:W-:Y:S01]  /*2680*/  UIADD3 UR5, UPT, UPT, UR5, 0x70, URZ ;  /* 0x0000007005057890 */ /* 0x000fe2000fffe0ff */
[----:B-1----:R-:W-:Y:S01]  /*2690*/  LEA R0, R11, UR37, 0x3 ;  /* 0x000000250b007c11 */ /* 0x002fe2000f8e18ff */
[----:B------:R-:W-:Y:S01]  /*26a0*/  UIADD3 UR4, UPT, UPT, UR4, 0x100, URZ ;  /* 0x0000010004047890 */ /* 0x000fe2000fffe0ff */
[----:B------:R-:W-:Y:S01]  /*26b0*/  SHF.L.U32 R5, R10, 0x1f, RZ ;  /* 0x0000001f0a057819 */ /* 0x000fe200000006ff */
[----:B------:R1:W-:Y:S01]  /*26c0*/  @!P2 SYNCS.ARRIVE.TRANS64.RED RZ, [R3+URZ], R4 ;  /* 0x0000000403ffa9a7 */ /* 0x0003e200080004ff */
[----:B------:R-:W-:Y:S01]  /*26d0*/  UIADD3 UR6, UPT, UPT, UR6, 0x1, URZ ;  /* 0x0000000106067890 */ /* 0x000fe2000fffe0ff */
[----:B------:R-:W-:-:S03]  /*26e0*/  VIADD R8, R8, 0x1 ;  /* 0x0000000108087836 */ /* 0x000fc60000000000 */
[----:B------:R-:W-:Y:S02]  /*26f0*/  UISETP.NE.AND UP0, UPT, UR6, 0x2, UPT ;  /* 0x000000020600788c */ /* 0x000fe4000bf05270 */
[----:B------:R-:W-:Y:S06]  /*2700*/  UGETNEXTWORKID.BROADCAST [UR4], [UR5] ;  /* 0x00000000040073ca */ /* 0x000fec0008000100 */
[----:B------:R-:W-:Y:S01]  /*2710*/  USEL UR4, URZ, 0x1, UP0 ;  /* 0x00000001ff047887 */ /* 0x000fe20008000000 */
[----:B------:R-:W-:Y:S01]  /*2720*/  ISETP.NE.AND P0, PT, R8, 0x2, PT ;  /* 0x000000020800780c */ /* 0x000fe20003f05270 */
[----:B------:R-:W-:Y:S01]  /*2730*/  USEL UR6, UR6, URZ, UP0 ;  /* 0x000000ff06067287 */ /* 0x000fe20008000000 */
[----:B------:R-:W2:Y:S03]  /*2740*/  SYNCS.PHASECHK.TRANS64.TRYWAIT P1, [R0+URZ+0x70], R5 ;  /* 0x00007005000075a7 */ /* 0x000ea600080211ff */
[----:B------:R-:W-:Y:S01]  /*2750*/  LOP3.LUT R12, R12, UR4, RZ, 0x3c, !PT ;  /* 0x000000040c0c7c12 */ /* 0x000fe2000f8e3cff */
[----:B-12---:R-:W-:Y:S07]  /*2760*/  @!P1 BRA `(.L_x_43) ;  /* 0x0000005c00749947 */ /* 0x006fee0003800000 */
.L_x_118:
[C---:B------:R-:W-:Y:S01]  /*2770*/  LEA R4, R11.reuse, UR37, 0x4 ;  /* 0x000000250b047c11 */ /* 0x040fe2000f8e20ff */
[----:B-1----:R-:W-:Y:S01]  /*2780*/  VIADD R0, R0, 0x80 ;  /* 0x0000008000007836 */ /* 0x002fe20000000000 */
[----:B------:R-:W-:Y:S01]  /*2790*/  SEL R8, R8, RZ, P0 ;  /* 0x000000ff08087207 */ /* 0x000fe20000000000 */
[----:B------:R-:W-:-:S03]  /*27a0*/  VIADD R11, R11, 0x1 ;  /* 0x000000010b0b7836 */ /* 0x000fc60000000000 */
[----:B------:R-:W1:Y:S01]  /*27b0*/  LDS.128 R4, [R4+0x100] ;  /* 0x0001000004047984 */ /* 0x000e620000000c00 */
[----:B------:R-:W-:Y:S02]  /*27c0*/  PRMT R0, RZ, 0x654, R0 ;  /* 0x00000654ff007816 */ /* 0x000fe40000000000 */
[C---:B------:R-:W-:Y:S01]  /*27d0*/  ISETP.NE.AND P1, PT, R11.reuse, 0x2, PT ;  /* 0x000000020b00780c */ /* 0x040fe20003f25270 */
[----:B------:R-:W-:Y:S01]  /*27e0*/  @!PT LDS RZ, [RZ] ;  /* 0x00000000fffff984 */ /* 0x000fe20000000800 */
[----:B------:R-:W-:Y:S01]  /*27f0*/  @!PT LDS RZ, [RZ] ;  /* 0x00000000fffff984 */ /* 0x000fe20000000800 */
[----:B------:R-:W-:Y:S01]  /*2800*/  @!PT LDS RZ, [RZ] ;  /* 0x00000000fffff984 */ /* 0x000fe20000000800 */
[----:B------:R-:W-:Y:S01]  /*2810*/  @!PT LDS RZ, [RZ] ;  /* 0x00000000fffff984 */ /* 0x000fe20000000800 */
[----:B------:R2:W-:Y:S06]  /*2820*/  MEMBAR.ALL.CTA ;  /* 0x0000000000007992 */ /* 0x0005ec0000008000 */
[----:B--2---:R-:W2:Y:S01]  /*2830*/  FENCE.VIEW.ASYNC.S ;  /* 0x00000000000073c6 */ /* 0x004ea20000000000 */
[----:B------:R-:W-:Y:S01]  /*2840*/  SEL R11, R11, RZ, P1 ;  /* 0x000000ff0b0b7207 */ /* 0x000fe20000800000 */
[----:B--2---:R2:W-:Y:S01]  /*2850*/  SYNCS.ARRIVE.TRANS64.RED.A1T0 RZ, [R0+URZ], RZ ;  /* 0x000000ff00ff79a7 */ /* 0x0045e200081004ff */
[----:B-1----:R-:W-:-:S02]  /*2860*/  LOP3.LUT P3, RZ, R6, 0x1, RZ, 0xc0, !PT ;  /* 0x0000000106ff7812 */ /* 0x002fc4000786c0ff */
[----:B------:R-:W-:-:S04]  /*2870*/  SEL R5, RZ, 0x1, P1 ;  /* 0x00000001ff057807 */ /* 0x000fc80000800000 */
[----:B------:R-:W-:Y:S02]  /*2880*/  LOP3.LUT R10, R10, R5, RZ, 0x3c, !PT ;  /* 0x000000050a0a7212 */ /* 0x000fe400078e3cff */
[----:B--2---:R-:W-:-:S04]  /*2890*/  SEL R0, RZ, 0x1, P0 ;  /* 0x00000001ff007807 */ /* 0x004fc80000000000 */
[----:B------:R-:W-:Y:S01]  /*28a0*/  LOP3.LUT R9, R9, R0, RZ, 0x3c, !PT ;  /* 0x0000000009097212 */ /* 0x000fe200078e3cff */
[----:B------:R-:W-:Y:S06]  /*28b0*/  @P3 BRA `(.L_x_44) ;  /* 0xfffffffc002c3947 */ /* 0x000fec000383ffff */
[----:B------:R-:W-:Y:S01]  /*28c0*/  ULEA UR5, UR6, UR37, 0x3 ;  /* 0x0000002506057291 */ /* 0x000fe2000f8e18ff */
[----:B------:R-:W-:-:S08]  /*28d0*/  SHF.L.U32 R3, R12, 0x1f, RZ ;  /* 0x0000001f0c037819 */ /* 0x000fd000000006ff */
[----:B------:R-:W1:Y:S02]  /*28e0*/  SYNCS.PHASECHK.TRANS64 P0, [UR5+0x80], R3 ;  /* 0x00008003ff0075a7 */ /* 0x000e640008001005 */
[----:B-1----:R-:W-:Y:S05]  /*28f0*/  @P0 BRA `(.L_x_45) ;  /* 0x0000000000080947 */ /* 0x002fea0003800000 */
[----:B------:R-:W1:Y:S02]  /*2900*/  SYNCS.PHASECHK.TRANS64.TRYWAIT P0, [UR5+0x80], R3 ;  /* 0x00008003ff0075a7 */ /* 0x000e640008001105 */
[----:B-1----:R-:W-:Y:S05]  /*2910*/  @!P0 BRA `(.L_x_46) ;  /* 0x0000005c001c8947 */ /* 0x002fea0003800000 */
.L_x_45:
[----:B------:R-:W-:-:S04]  /*2920*/  UIADD3 UR4, UPT, UPT, UR6, 0x1, URZ ;  /* 0x0000000106047890 */ /* 0x000fc8000fffe0ff */
[----:B------:R-:W-:-:S04]  /*2930*/  UISETP.NE.AND UP0, UPT, UR4, 0x2, UPT ;  /* 0x000000020400788c */ /* 0x000fc8000bf05270 */
[----:B------:R-:W-:Y:S02]  /*2940*/  USEL UR7, URZ, 0x1, UP0 ;  /* 0x00000001ff077887 */ /* 0x000fe40008000000 */
[----:B------:R-:W-:-:S04]  /*2950*/  USEL UR4, UR4, URZ, UP0 ;  /* 0x000000ff04047287 */ /* 0x000fc80008000000 */
[----:B------:R-:W-:Y:S01]  /*2960*/  ULEA UR4, UR4, UR37, 0x3 ;  /* 0x0000002504047291 */ /* 0x000fe2000f8e18ff */
[----:B-1----:R-:W-:-:S04]  /*2970*/  LOP3.LUT R3, R12, UR7, RZ, 0x3c, !PT ;  /* 0x000000070c037c12 */ /* 0x002fc8000f8e3cff */
[----:B------:R-:W-:-:S04]  /*2980*/  SHF.L.U32 R0, R3, 0x1f, RZ ;  /* 0x0000001f03007819 */ /* 0x000fc800000006ff */
[----:B------:R-:W1:Y:S02]  /*2990*/  SYNCS.PHASECHK.TRANS64 P0, [UR4+0x80], R0 ;  /* 0x00008000ff0075a7 */ /* 0x000e640008001004 */
[----:B-1----:R-:W-:Y:S05]  /*29a0*/  @P0 EXIT ;  /* 0x000000000000094d */ /* 0x002fea0003800000 */
[----:B------:R-:W-:Y:S02]  /*29b0*/  SHF.L.U32 R3, R3, 0x1f, RZ ;  /* 0x0000001f03037819 */ /* 0x000fe400000006ff */
[----:B------:R-:W-:-:S07]  /*29c0*/  MOV R0, UR4 ;  /* 0x0000000400007c02 */ /* 0x000fce0008000f00 */
.L_x_47:
[----:B-1----:R1:W2:Y:S02]  /*29d0*/  SYNCS.PHASECHK.TRANS64.TRYWAIT P0, [R0+URZ+0x80], R3 ;  /* 0x00008003000075a7 */ /* 0x0022a400080011ff */
[----:B--2---:R-:W-:Y:S05]  /*29e0*/  @!P0 NANOSLEEP.SYNCS 0x989680 ;  /* 0x009896800000895d */ /* 0x004fea0003900000 */
[----:B------:R-:W2:Y:S02]  /*29f0*/  @!P0 SYNCS.PHASECHK.TRANS64 P0, [R0+URZ+0x80], R3 ;  /* 0x00008003000085a7 */ /* 0x000ea400080010ff */
[----:B--2---:R-:W-:Y:S05]  /*2a00*/  @P0 EXIT ;  /* 0x000000000000094d */ /* 0x004fea0003800000 */
[----:B------:R-:W-:Y:S05]  /*2a10*/  BRA `(.L_x_47) ;  /* 0xfffffffc00ec7947 */ /* 0x000fea000383ffff */
.L_x_40:
[----:B------:R-:W-:-:S09]  /*2a20*/  UISETP.NE.AND UP1, UPT, UR8, URZ, UPT ;  /* 0x000000ff0800728c */ /* 0x000fd2000bf25270 */
[----:B------:R-:W-:Y:S05]  /*2a30*/  BRA.U UP1, `(.L_x_48) ;  /* 0x0000000d017c7547 */ /* 0x000fea000b800000 */
[----:B------:R-:W-:Y:S01]  /*2a40*/  UMOV UR4, 0x40 ;  /* 0x0000004000047882 */ /* 0x000fe20000000000 */
[----:B------:R-:W-:Y:S01]  /*2a50*/  NOP ;  /* 0x0000000000007918 */ /* 0x000fe20000000000 */
[----:B------:R-:W-:Y:S01]  /*2a60*/  ULEA UR4, UR37, UR4, 0x18 ;  /* 0x0000000425047291 */ /* 0x000fe2000f8ec0ff */
[----:B------:R-:W-:Y:S02]  /*2a70*/  UMOV UR5, 0x400 ;  /* 0x0000040000057882 */ /* 0x000fe40000000000 */
[----:B------:R-:W-:-:S06]  /*2a80*/  ULEA UR37, UR37, UR5, 0x18 ;  /* 0x0000000525257291 */ /* 0x000fcc000f8ec0ff */
[----:B------:R-:W1:Y:S02]  /*2a90*/  LDS.U8 R0, [UR4+0x1c] ;  /* 0x00001c04ff007984 */ /* 0x000e640008000000 */
[----:B-1----:R-:W-:-:S13]  /*2aa0*/  ISETP.NE.AND P0, PT, R0, RZ, PT ;  /* 0x000000ff0000720c */ /* 0x002fda0003f05270 */
[----:B------:R-:W-:Y:S05]  /*2ab0*/  @P0 BRA `(.L_x_49) ;  /* 0x0000000000580947 */ /* 0x000fea0003800000 */
[----:B------:R-:W-:-:S13]  /*2ac0*/  ELECT P0, URZ, PT ;  /* 0x0000000000ff782f */ /* 0x000fda0003800000 */
[----:B------:R-:W-:Y:S05]  /*2ad0*/  @!P0 BRA `(.L_x_50) ;  /* 0x0000000000608947 */ /* 0x000fea0003800000 */
[----:B------:R-:W-:Y:S01]  /*2ae0*/  UMOV UR5, 0x10 ;  /* 0x0000001000057882 */ /* 0x000fe20000000000 */
[----:B------:R-:W-:Y:S01]  /*2af0*/  HFMA2 R0, -RZ, RZ, 0, 5.9604644775390625e-08 ;  /* 0x00000001ff007431 */ /* 0x000fe200000001ff */
[----:B------:R-:W-:-:S03]  /*2b00*/  MOV R2, 0xffff ;  /* 0x0000ffff00027802 */ /* 0x000fc60000000f00 */
[----:B------:R-:W-:Y:S04]  /*2b10*/  DEPBAR.LE SB1, 0x36 ;  /* 0x00009d800000791a */ /* 0x000fe80000000000 */
[----:B------:R-:W1:Y:S02]  /*2b20*/  UTCATOMSWS.FIND_AND_SET.ALIGN UP0, UR5, UR5 ;  /* 0x00000005000575e3 */ /* 0x000e640008000800 */
[----:B-1----:R-:W-:Y:S01]  /*2b30*/  MOV R3, UR5 ;  /* 0x0000000500037c02 */ /* 0x002fe20008000f00 */
[----:B------:R-:W-:Y:S06]  /*2b40*/  BRA.U UP0, `(.L_x_51) ;  /* 0x0000000100187547 */ /* 0x000fec000b800000 */
.L_x_52:
[----:B------:R-:W-:Y:S05]  /*2b50*/  NANOSLEEP 0x64 ;  /* 0x000000640000795d */ /* 0x000fea0003800000 */
[----:B------:R-:W-:-:S05]  /*2b60*/  UMOV UR5, 0x10 ;  /* 0x0000001000057882 */ /* 0x000fca0000000000 */
[----:B------:R-:W-:Y:S04]  /*2b70*/  DEPBAR.LE SB1, 0x36 ;  /* 0x00009d800000791a */ /* 0x000fe80000000000 */
[----:B------:R-:W1:Y:S02]  /*2b80*/  UTCATOMSWS.FIND_AND_SET.ALIGN UP0, UR5, UR5 ;  /* 0x00000005000575e3 */ /* 0x000e640008000800 */
[----:B-1----:R-:W-:Y:S01]  /*2b90*/  MOV R3, UR5 ;  /* 0x0000000500037c02 */ /* 0x002fe20008000f00 */
[----:B------:R-:W-:Y:S05]  /*2ba0*/  BRA.U !UP0, `(.L_x_52) ;  /* 0xfffffffd08e87547 */ /* 0x000fea000b83ffff */
.L_x_51:
[-C--:B------:R-:W-:Y:S02]  /*2bb0*/  SHF.L.U32 R2, R2, R3.reuse, RZ ;  /* 0x0000000302027219 */ /* 0x080fe400000006ff */
[----:B------:R-:W-:Y:S01]  /*2bc0*/  SHF.L.U32 R0, R0, R3, RZ ;  /* 0x0000000300007219 */ /* 0x000fe200000006ff */
[----:B------:R-:W-:Y:S02]  /*2bd0*/  IMAD.SHL.U32 R3, R3, 0x20, RZ ;  /* 0x0000002003037824 */ /* 0x000fe400078e00ff */
[----:B------:R1:W-:Y:S04]  /*2be0*/  ATOMS.OR RZ, [UR4+0x14], R2 ;  /* 0x00001402ffff798c */ /* 0x0003e8000b000004 */
[----:B------:R1:W-:Y:S04]  /*2bf0*/  ATOMS.OR RZ, [UR4+0x18], R0 ;  /* 0x00001800ffff798c */ /* 0x0003e8000b000004 */
[----:B------:R1:W-:Y:S01]  /*2c00*/  STS [UR37+0x120], R3 ;  /* 0x00012003ff007988 */ /* 0x0003e20008000825 */
[----:B------:R-:W-:Y:S05]  /*2c10*/  BRA `(.L_x_50) ;  /* 0x0000000000107947 */ /* 0x000fea0003800000 */
.L_x_49:
[----:B------:R-:W-:Y:S02]  /*2c20*/  MOV R0, 0xffffffff ;  /* 0xffffffff00007802 */ /* 0x000fe40000000f00 */
[----:B------:R-:W-:-:S03]  /*2c30*/  MOV R2, 0x2c60 ;  /* 0x00002c6000027802 */ /* 0x000fc60000000f00 */
[----:B------:R1:W-:Y:S04]  /*2c40*/  STS [UR37+0x120], R0 ;  /* 0x00012000ff007988 */ /* 0x0003e80008000825 */
[----:B-1-3-5:R-:W-:Y:S05]  /*2c50*/  CALL.REL.NOINC `($__internal_1_$__cuda_sm10x_tcgen05_guardrail_trap_phase_invalid_during_alloc) ;  /* 0x0000005c00d87944 */ /* 0x02afea0003c00000 */
.L_x_50:
[----:B------:R-:W-:Y:S05]  /*2c60*/  WARPSYNC.ALL ;  /* 0x0000000000007948 */ /* 0x000fea0003800000 */
[----:B------:R-:W2:Y:S01]  /*2c70*/  S2UR UR6, SR_CgaCtaId ;  /* 0x00000000000679c3 */ /* 0x000ea20000008800 */
[----:B------:R-:W-:Y:S01]  /*2c80*/  UMOV UR4, 0x400 ;  /* 0x0000040000047882 */ /* 0x000fe20000000000 */
[----:B------:R-:W-:-:S06]  /*2c90*/  NOP ;  /* 0x0000000000007918 */ /* 0x000fcc0000000000 */
[----:B------:R-:W-:Y:S06]  /*2ca0*/  BAR.ARV 0x6, 0xa0 ;  /* 0x0182800000007b1d */ /* 0x000fec0000002000 */
[----:B------:R-:W4:Y:S01]  /*2cb0*/  LDCU UR7, c[0x0][0x38c] ;  /* 0x00007180ff0777ac */ /* 0x000f220008000800 */
[----:B------:R-:W-:Y:S01]  /*2cc0*/  IMAD.MOV.U32 R11, RZ, RZ, 0x1 ;  /* 0x00000001ff0b7424 */ /* 0x000fe200078e00ff */
[----:B------:R-:W-:Y:S01]  /*2cd0*/  CS2R R8, SRZ ;  /* 0x0000000000087805 */ /* 0x000fe2000001ff00 */
[----:B------:R-:W-:Y:S01]  /*2ce0*/  IMAD.MOV.U32 R10, RZ, RZ, RZ ;  /* 0x000000ffff0a7224 */ /* 0x000fe200078e00ff */
[----:B------:R-:W-:Y:S01]  /*2cf0*/  UMOV UR18, URZ ;  /* 0x000000ff00127c82 */ /* 0x000fe20008000000 */
[----:B------:R-:W-:Y:S01]  /*2d00*/  UMOV UR17, URZ ;  /* 0x000000ff00117c82 */ /* 0x000fe20008000000 */
[----:B------:R-:W-:Y:S01]  /*2d10*/  UMOV UR22, 0x0 ;  /* 0x0000000000167882 */ /* 0x000fe20000000000 */
[----:B------:R-:W-:Y:S01]  /*2d20*/  UMOV UR23, 0x82004a0 ;  /* 0x082004a000177882 */ /* 0x000fe20000000000 */
[----:B------:R-:W-:Y:S01]  /*2d30*/  UMOV UR20, 0x0 ;  /* 0x0000000000147882 */ /* 0x000fe20000000000 */
[----:B------:R-:W-:Y:S01]  /*2d40*/  UMOV UR21, 0x82004a0 ;  /* 0x082004a000157882 */ /* 0x000fe20000000000 */
[----:B--2---:R-:W-:Y:S01]  /*2d50*/  ULEA UR6, UR6, UR4, 0x18 ;  /* 0x0000000406067291 */ /* 0x004fe2000f8ec0ff */
[----:B------:R-:W2:Y:S03]  /*2d60*/  LDCU UR4, c[0x0][0x38c] ;  /* 0x00007180ff0477ac */ /* 0x000ea60008000800 */
[----:B------:R-:W-:-:S02]  /*2d70*/  UIADD3 UR11, UPT, UPT, UR6, 0x8400, URZ ;  /* 0x00008400060b7890 */ /* 0x000fc4000fffe0ff */
[----:B----4-:R-:W-:-:S03]  /*2d80*/  UIADD3 UR7, UPT, UPT, UR7, 0x3f, URZ ;  /* 0x0000003f07077890 */ /* 0x010fc6000fffe0ff */
[----:B-1----:R-:W1:Y:S01]  /*2d90*/  LDS R0, [UR6+0x120] ;  /* 0x00012006ff007984 */ /* 0x002e620008000800 */
[----:B------:R-:W-:Y:S02]  /*2da0*/  UIADD3 UR12, UPT, UPT, UR6, 0x10400, URZ ;  /* 0x00010400060c7890 */ /* 0x000fe4000fffe0ff */
[----:B------:R-:W-:Y:S02]  /*2db0*/  USHF.R.S32.HI UR5, URZ, 0x1f, UR7 ;  /* 0x0000001fff057899 */ /* 0x000fe40008011407 */
[----:B------:R-:W-:Y:S02]  /*2dc0*/  USHF.R.U32.HI UR11, URZ, 0x4, UR11 ;  /* 0x00000004ff0b7899 */ /* 0x000fe4000801160b */
[----:B------:R-:W-:Y:S02]  /*2dd0*/  ULEA.HI UR5, UR5, UR7, URZ, 0x6 ;  /* 0x0000000705057291 */ /* 0x000fe4000f8f30ff */
[----:B------:R-:W-:Y:S02]  /*2de0*/  USHF.R.U32.HI UR12, URZ, 0x4, UR12 ;  /* 0x00000004ff0c7899 */ /* 0x000fe4000801160c */
[----:B------:R-:W-:-:S02]  /*2df0*/  USHF.R.S32.HI UR5, URZ, 0x6, UR5 ;  /* 0x00000006ff057899 */ /* 0x000fc40008011405 */
[----:B------:R-:W-:Y:S02]  /*2e00*/  ULOP3.LUT UR11, UR11, 0x3fff, URZ, 0xc0, !UPT ;  /* 0x00003fff0b0b7892 */ /* 0x000fe4000f8ec0ff */
[----:B------:R-:W-:Y:S02]  /*2e10*/  UISETP.LT.AND UP0, UPT, UR5, 0x1, UPT ;  /* 0x000000010500788c */ /* 0x000fe4000bf01270 */
[----:B------:R-:W-:Y:S02]  /*2e20*/  ULOP3.LUT UR12, UR12, 0x3fff, URZ, 0xc0, !UPT ;  /* 0x00003fff0c0c7892 */ /* 0x000fe4000f8ec0ff */
[----:B------:R-:W-:Y:S02]  /*2e30*/  USEL UR10, UR5, 0x1, !UP0 ;  /* 0x00000001050a7887 */ /* 0x000fe4000c000000 */
[----:B------:R-:W-:Y:S02]  /*2e40*/  ULOP3.LUT UR11, UR11, 0x10000, URZ, 0xfc, !UPT ;  /* 0x000100000b0b7892 */ /* 0x000fe4000f8efcff */
[----:B------:R-:W-:-:S02]  /*2e50*/  ULOP3.LUT UR12, UR12, 0x10000, URZ, 0xfc, !UPT ;  /* 0x000100000c0c7892 */ /* 0x000fc4000f8efcff */
[----:B------:R-:W-:Y:S02]  /*2e60*/  UIADD3 UR10, UPT, UPT, -UR10, URZ, URZ ;  /* 0x000000ff0a0a7290 */ /* 0x000fe4000fffe1ff */
[----:B--2---:R-:W-:Y:S01]  /*2e70*/  UISETP.GE.AND UP3, UPT, UR4, 0x1, UPT ;  /* 0x000000010400788c */ /* 0x004fe2000bf66270 */
[----:B-1----:R-:W-:-:S15]  /*2e80*/  R2UR UR19, R0 ;  /* 0x00000000001372ca */ /* 0x002fde00000e0000 */
.L_x_59:
[----:B------:R-:W-:Y:S02]  /*2e90*/  LEA R0, R10, UR6, 0x3 ;  /* 0x000000060a007c11 */ /* 0x000fe4000f8e18ff */
[----:B------:R-:W-:Y:S02]  /*2ea0*/  SHF.L.U32 R5, R9, 0x1f, RZ ;  /* 0x0000001f09057819 */ /* 0x000fe400000006ff */
[----:B------:R-:W-:Y:S01]  /*2eb0*/  PLOP3.LUT P0, PT, PT, PT, UP3, 0x80, 0x8 ;  /* 0x000000000008781c */ /* 0x000fe20003f0f038 */
[----:B------:R-:W-:Y:S01]  /*2ec0*/  VIADD R3, R0, 0x80 ;  /* 0x0000008000037836 */ /* 0x000fe20000000000 */
[----:B-1----:R-:W1:Y:S02]  /*2ed0*/  SYNCS.PHASECHK.TRANS64.TRYWAIT P1, [R0+URZ+0x70], R5 ;  /* 0x00007005000075a7 */ /* 0x002e6400080211ff */
[----:B-1--4-:R-:W-:Y:S09]  /*2ee0*/  @!P1 BRA `(.L_x_53) ;  /* 0x0000005400c09947 */ /* 0x012ff20003800000 */
.L_x_120:
[----:B------:R-:W-:Y:S01]  /*2ef0*/  LEA R4, R10, UR6, 0x4 ;  /* 0x000000060a047c11 */ /* 0x000fe2000f8e20ff */
[----:B------:R-:W-:Y:S01]  /*2f00*/  @UP3 ULEA UR4, UR17, UR6, 0x3 ;  /* 0x0000000611043291 */ /* 0x000fe2000f8e18ff */
[----:B------:R-:W-:Y:S01]  /*2f10*/  PLOP3.LUT P2, PT, PT, PT, PT, 0x80, 0x8 ;  /* 0x000000000008781c */ /* 0x000fe20003f4f070 */
[----:B------:R-:W-:Y:S01]  /*2f20*/  ULEA UR8, UR18, UR6, 0x3 ;  /* 0x0000000612087291 */ /* 0x000fe2000f8e18ff */
[----:B------:R-:W-:Y:S01]  /*2f30*/  PRMT R3, RZ, 0x654, R3 ;  /* 0x00000654ff037816 */ /* 0x000fe20000000003 */
[----:B------:R-:W-:Y:S01]  /*2f40*/  ULEA UR9, UR18, UR19, 0x7 ;  /* 0x0000001312097291 */ /* 0x000fe2000f8e38ff */
[----:B-1----:R-:W1:Y:S01]  /*2f50*/  LDS.128 R4, [R4+0x100] ;  /* 0x0001000004047984 */ /* 0x002e620000000c00 */
[----:B------:R-:W-:Y:S02]  /*2f60*/  @P0 SHF.L.U32 R2, R8, 0x1f, RZ ;  /* 0x0000001f08020819 */ /* 0x000fe400000006ff */
[----:B------:R-:W-:Y:S01]  /*2f70*/  SHF.L.U32 R0, R11, 0x1f, RZ ;  /* 0x0000001f0b007819 */ /* 0x000fe200000006ff */
[----:B------:R-:W-:Y:S01]  /*2f80*/  @!PT LDS RZ, [RZ] ;  /* 0x00000000fffff984 */ /* 0x000fe20000000800 */
[----:B------:R-:W-:Y:S01]  /*2f90*/  @!PT LDS RZ, [RZ] ;  /* 0x00000000fffff984 */ /* 0x000fe20000000800 */
[----:B------:R-:W-:Y:S01]  /*2fa0*/  @!PT LDS RZ, [RZ] ;  /* 0x00000000fffff984 */ /* 0x000fe20000000800 */
[----:B------:R-:W-:Y:S01]  /*2fb0*/  @!PT LDS RZ, [RZ] ;  /* 0x00000000fffff984 */ /* 0x000fe20000000800 */
[----:B------:R2:W-:Y:S06]  /*2fc0*/  MEMBAR.ALL.CTA ;  /* 0x0000000000007992 */ /* 0x0005ec0000008000 */
[----:B--2---:R-:W2:Y:S02]  /*2fd0*/  FENCE.VIEW.ASYNC.S ;  /* 0x00000000000073c6 */ /* 0x004ea40000000000 */
[----:B--2---:R2:W-:Y:S01]  /*2fe0*/  SYNCS.ARRIVE.TRANS64.RED.A1T0 RZ, [R3+URZ], RZ ;  /* 0x000000ff03ff79a7 */ /* 0x0045e200081004ff */
[----:B------:R2:W4:Y:S01]  /*2ff0*/  @P0 SYNCS.PHASECHK.TRANS64.TRYWAIT P2, [UR4], R2 ;  /* 0x00000002ff0005a7 */ /* 0x0005220008041104 */
[----:B-1----:R-:W-:Y:S01]  /*3000*/  LOP3.LUT P1, RZ, R6, 0x1, RZ, 0xc0, !PT ;  /* 0x0000000106ff7812 */ /* 0x002fe2000782c0ff */
[----:B------:R-:W1:Y:S02]  /*3010*/  SYNCS.PHASECHK.TRANS64.TRYWAIT P0, [UR8+0xb0], R0 ;  /* 0x0000b000ff0075a7 */ /* 0x000e640008001108 */
[----:B-12-4-:R-:W-:Y:S10]  /*3020*/  @!P0 BRA `(.L_x_54) ;  /* 0x0000005400848947 */ /* 0x016ff40003800000 */
.L_x_122:
[----:B------:R-:W-:Y:S01]  /*3030*/  IADD3 R10, PT, PT, R10, 0x1, RZ ;  /* 0x000000010a0a7810 */ /* 0x000fe20007ffe0ff */
[----:B------:R-:W-:Y:S06]  /*3040*/  BRA.U !UP3, `(.L_x_55) ;  /* 0x000000010b987547 */ /* 0x000fec000b800000 */
[----:B------:R-:W-:Y:S01]  /*3050*/  UPLOP3.LUT UP4, UPT, UPT, UPT, UPT, 0x40, 0x4 ;  /* 0x000000000004789c */ /* 0x000fe20003f8e870 */
[----:B------:R-:W-:Y:S01]  /*3060*/  UMOV UR16, UR10 ;  /* 0x0000000a00107c82 */ /* 0x000fe20008000000 */
[----:B------:R-:W-:Y:S01]  /*3070*/  UMOV UR15, UR5 ;  /* 0x00000005000f7c82 */ /* 0x000fe20008000000 */
[----:B------:R-:W-:-:S08]  /*3080*/  UMOV UR14, UR17 ;  /* 0x00000011000e7c82 */ /* 0x000fd00008000000 */
.L_x_58:
[----:B------:R-:W-:Y:S02]  /*3090*/  UIADD3 UR16, UPT, UPT, UR16, 0x1, URZ ;  /* 0x0000000110107890 */ /* 0x000fe4000fffe0ff */
[----:B--2---:R-:W-:Y:S02]  /*30a0*/  ULEA UR7, UR14, UR6, 0x3 ;  /* 0x000000060e077291 */ /* 0x004fe4000f8e18ff */
[----:B------:R-:W-:Y:S01]  /*30b0*/  UISETP.NE.AND UP0, UPT, UR16, URZ, UPT ;  /* 0x000000ff1000728c */ /* 0x000fe2000bf05270 */
[----:B----4-:R-:W-:Y:S10]  /*30c0*/  @P2 BRA `(.L_x_56) ;  /* 0x00000000000c2947 */ /* 0x010ff40003800000 */
[----:B-1----:R-:W-:Y:S04]  /*30d0*/  SHF.L.U32 R3, R8, 0x1f, RZ ;  /* 0x0000001f08037819 */ /* 0x002fe800000006ff */
[----:B------:R-:W1:Y:S02]  /*30e0*/  SYNCS.PHASECHK.TRANS64.TRYWAIT P0, [UR7], R3 ;  /* 0x00000003ff0075a7 */ /* 0x000e640008001107 */
[----:B-1----:R-:W-:Y:S05]  /*30f0*/  @!P0 BRA `(.L_x_57) ;  /* 0x0000005400688947 */ /* 0x002fea0003800000 */
.L_x_56:
[----:B------:R-:W-:Y:S01]  /*3100*/  UISETP.NE.AND UP1, UPT, UR15, 0x1, UPT ;  /* 0x000000010f00788c */ /* 0x000fe2000bf25270 */
[----:B------:R-:W-:Y:S01]  /*3110*/  PLOP3.LUT P2, PT, PT, PT, PT, 0x80, 0x8 ;  /* 0x000000000008781c */ /* 0x000fe20003f4f070 */
[----:B------:R-:W-:Y:S02]  /*3120*/  UIADD3 UR17, UPT, UPT, UR14, 0x1, URZ ;  /* 0x000000010e117890 */ /* 0x000fe4000fffe0ff */
[----:B------:R-:W-:Y:S02]  /*3130*/  ULEA UR24, UR14, UR12, 0x9 ;  /* 0x0000000c0e187291 */ /* 0x000fe4000f8e48ff */
[----:B------:R-:W-:Y:S01]  /*3140*/  UISETP.NE.AND UP2, UPT, UR17, 0x4, UPT ;  /* 0x000000041100788c */ /* 0x000fe2000bf45270 */
[----:B------:R-:W-:Y:S01]  /*3150*/  PLOP3.LUT P0, PT, PT, PT, UP1, 0x80, 0x8 ;  /* 0x000000000008781c */ /* 0x000fe20003f0f018 */
[----:B------:R-:W-:Y:S02]  /*3160*/  ULEA UR26, UR14, UR11, 0x9 ;  /* 0x0000000b0e1a7291 */ /* 0x000fe4000f8e48ff */
[----:B------:R-:W-:Y:S02]  /*3170*/  USEL UR13, URZ, 0x1, UP2 ;  /* 0x00000001ff0d7887 */ /* 0x000fe40009000000 */
[----:B------:R-:W-:Y:S02]  /*3180*/  USEL UR17, UR17, URZ, UP2 ;  /* 0x000000ff11117287 */ /* 0x000fe40009000000 */
[----:B------:R-:W-:Y:S02]  /*3190*/  UIADD3 UR30, UPT, UPT, UR24, 0x2, URZ ;  /* 0x00000002181e7890 */ /* 0x000fe4000fffe0ff */
[----:B------:R-:W-:Y:S01]  /*31a0*/  @UP1 ULEA UR4, UR17, UR6, 0x3 ;  /* 0x0000000611041291 */ /* 0x000fe2000f8e18ff */
[----:B------:R-:W-:Y:S01]  /*31b0*/  LOP3.LUT R8, R8, UR13, RZ, 0x3c, !PT ;  /* 0x0000000d08087c12 */ /* 0x000fe2000f8e3cff */
[----:B------:R-:W-:Y:S02]  /*31c0*/  UIADD3 UR28, UPT, UPT, UR26, 0x2, URZ ;  /* 0x000000021a1c7890 */ /* 0x000fe4000fffe0ff */
[----:B------:R-:W-:Y:S01]  /*31d0*/  UIADD3 UR7, UPT, UPT, UR7, 0x20, URZ ;  /* 0x0000002007077890 */ /* 0x000fe2000fffe0ff */
[----:B-1----:R-:W-:Y:S01]  /*31e0*/  @P0 SHF.L.U32 R0, R8, 0x1f, RZ ;  /* 0x0000001f08000819 */ /* 0x002fe200000006ff */
[----:B------:R-:W-:Y:S01]  /*31f0*/  UMOV UR25, 0x80004020 ;  /* 0x8000402000197882 */ /* 0x000fe20000000000 */
[----:B------:R-:W-:Y:S01]  /*3200*/  UMOV UR27, 0x80004020 ;  /* 0x80004020001b7882 */ /* 0x000fe20000000000 */
[----:B------:R-:W-:Y:S01]  /*3210*/  UMOV UR31, 0x80004020 ;  /* 0x80004020001f7882 */ /* 0x000fe20000000000 */
[----:B------:R2:W4:Y:S01]  /*3220*/  @P0 SYNCS.PHASECHK.TRANS64.TRYWAIT P2, [UR4], R0 ;  /* 0x00000000ff0005a7 */ /* 0x0005220008041104 */
[----:B------:R-:W-:Y:S01]  /*3230*/  UIADD3 UR15, UPT, UPT, UR15, -0x1, URZ ;  /* 0xffffffff0f0f7890 */ /* 0x000fe2000fffe0ff */
[----:B------:R2:W-:Y:S01]  /*3240*/  UTCIMMA gdesc[UR26], gdesc[UR24], tmem[UR9], tmem[UR22], idesc[UR23], UP4 ;  /* 0x00ff16181a0075ea */ /* 0x0005e2000a000109 */
[----:B------:R-:W-:Y:S01]  /*3250*/  UPLOP3.LUT UP4, UPT, UPT, UPT, UPT, 0x80, 0x8 ;  /* 0x000000000008789c */ /* 0x000fe20003f8f070 */
[----:B------:R-:W-:Y:S01]  /*3260*/  UMOV UR29, 0x80004020 ;  /* 0x80004020001d7882 */ /* 0x000fe20000000000 */
[----:B------:R-:W-:Y:S01]  /*3270*/  UMOV UR14, UR17 ;  /* 0x00000011000e7c82 */ /* 0x000fe20008000000 */
[----:B------:R2:W-:Y:S01]  /*3280*/  UTCIMMA gdesc[UR28], gdesc[UR30], tmem[UR9], tmem[UR20], idesc[UR21], UPT ;  /* 0x00ff141e1c0075ea */ /* 0x0005e2000b800109 */
[----:B------:R2:W-:Y:S01]  /*3290*/  UTCBAR [UR7], URZ ;  /* 0x000000ff070073e9 */ /* 0x0005e200080000ff */
[----:B------:R-:W-:Y:S06]  /*32a0*/  BRA.U UP0, `(.L_x_58) ;  /* 0xfffffffd00787547 */ /* 0x000fec000b83ffff */
.L_x_55:
[----:B------:R-:W-:Y:S01]  /*32b0*/  UIADD3 UR18, UPT, UPT, UR18, 0x1, URZ ;  /* 0x0000000112127890 */ /* 0x000fe2000fffe0ff */
[C---:B------:R-:W-:Y:S01]  /*32c0*/  ISETP.NE.AND P0, PT, R10.reuse, 0x2, PT ;  /* 0x000000020a00780c */ /* 0x040fe20003f05270 */
[----:B------:R-:W-:Y:S02]  /*32d0*/  UIADD3 UR8, UPT, UPT, UR8, 0x90, URZ ;  /* 0x0000009008087890 */ /* 0x000fe4000fffe0ff */
[----:B------:R-:W-:Y:S01]  /*32e0*/  UISETP.NE.AND UP0, UPT, UR18, 0x4, UPT ;  /* 0x000000041200788c */ /* 0x000fe2000bf05270 */
[----:B-12---:R-:W-:Y:S02]  /*32f0*/  SEL R0, RZ, 0x1, P0 ;  /* 0x00000001ff007807 */ /* 0x006fe40000000000 */
[----:B------:R-:W-:Y:S01]  /*3300*/  SEL R10, R10, RZ, P0 ;  /* 0x000000ff0a0a7207 */ /* 0x000fe20000000000 */
[----:B------:R-:W-:Y:S01]  /*3310*/  USEL UR4, URZ, 0x1, UP0 ;  /* 0x00000001ff047887 */ /* 0x000fe20008000000 */
[----:B------:R-:W-:Y:S01]  /*3320*/  LOP3.LUT R9, R9, R0, RZ, 0x3c, !PT ;  /* 0x0000000009097212 */ /* 0x000fe200078e3cff */
[----:B------:R-:W-:Y:S01]  /*3330*/  USEL UR18, UR18, URZ, UP0 ;  /* 0x000000ff12127287 */ /* 0x000fe20008000000 */
[----:B------:R1:W-:Y:S03]  /*3340*/  UTCBAR [UR8], URZ ;  /* 0x000000ff080073e9 */ /* 0x0003e600080000ff */
[----:B------:R-:W-:Y:S01]  /*3350*/  LOP3.LUT R11, R11, UR4, RZ, 0x3c, !PT ;  /* 0x000000040b0b7c12 */ /* 0x000fe2000f8e3cff */
[----:B------:R-:W-:Y:S07]  /*3360*/  @P1 BRA `(.L_x_59) ;  /* 0xfffffff800c81947 */ /* 0x000fee000383ffff */
[----:B------:R-:W2:Y:S01]  /*3370*/  S2UR UR4, SR_CgaCtaId ;  /* 0x00000000000479c3 */ /* 0x000ea20000008800 */
[----:B------:R-:W-:Y:S01]  /*3380*/  ELECT P0, URZ, PT ;  /* 0x0000000000ff782f */ /* 0x000fe20003800000 */
[----:B------:R-:W-:Y:S01]  /*3390*/  IMAD.MOV.U32 R0, RZ, RZ, 0x1 ;  /* 0x00000001ff007424 */ /* 0x000fe200078e00ff */
[----:B------:R-:W-:Y:S01]  /*33a0*/  UIADD3 UR6, UPT, UPT, UR6, 0xb0, URZ ;  /* 0x000000b006067890 */ /* 0x000fe2000fffe0ff */
[----:B------:R-:W-:Y:S01]  /*33b0*/  SHF.L.U32 R3, R11, 0x1f, RZ ;  /* 0x0000001f0b037819 */ /* 0x000fe200000006ff */
[----:B------:R-:W-:-:S03]  /*33c0*/  UMOV UR5, 0x40 ;  /* 0x0000004000057882 */ /* 0x000fc60000000000 */
[----:B------:R-:W-:Y:S01]  /*33d0*/  UVIRTCOUNT.DEALLOC.SMPOOL 0x80 ;  /* 0x000000800000784c */ /* 0x000fe20000000000 */
[----:B--2---:R-:W-:Y:S02]  /*33e0*/  ULEA UR4, UR4, UR5, 0x18 ;  /* 0x0000000504047291 */ /* 0x004fe4000f8ec0ff */
[----:B------:R-:W-:-:S07]  /*33f0*/  ULEA UR5, UR18, UR6, 0x3 ;  /* 0x0000000612057291 */ /* 0x000fce000f8e18ff */
[----:B------:R2:W-:Y:S02]  /*3400*/  @P0 STS.U8 [UR4+0x1c], R0 ;  /* 0x00001c00ff000988 */ /* 0x0005e40008000004 */
[----:B------:R-:W3:Y:S02]  /*3410*/  SYNCS.PHASECHK.TRANS64.TRYWAIT P0, [UR5], R3 ;  /* 0x00000003ff0075a7 */ /* 0x000ee40008001105 */
[----:B--23--:R-:W-:Y:S05]  /*3420*/  @!P0 BRA `(.L_x_60) ;  /* 0x0000005000b48947 */ /* 0x00cfea0003800000 */
.L_x_125:
[----:B------:R-:W-:-:S04]  /*3430*/  UIADD3 UR7, UPT, UPT, UR18, 0x1, URZ ;  /* 0x0000000112077890 */ /* 0x000fc8000fffe0ff */
[----:B------:R-:W-:-:S04]  /*3440*/  UISETP.NE.AND UP0, UPT, UR7, 0x4, UPT ;  /* 0x000000040700788c */ /* 0x000fc8000bf05270 */
[----:B-1----:R-:W-:Y:S02]  /*3450*/  USEL UR8, URZ, 0x1, UP0 ;  /* 0x00000001ff087887 */ /* 0x002fe40008000000 */
[----:B------:R-:W-:-:S04]  /*3460*/  USEL UR7, UR7, URZ, UP0 ;  /* 0x000000ff07077287 */ /* 0x000fc80008000000 */
[----:B------:R-:W-:Y:S01]  /*3470*/  ULEA UR5, UR7, UR6, 0x3 ;  /* 0x0000000607057291 */ /* 0x000fe2000f8e18ff */
[----:B------:R-:W-:-:S04]  /*3480*/  LOP3.LUT R2, R11, UR8, RZ, 0x3c, !PT ;  /* 0x000000080b027c12 */ /* 0x000fc8000f8e3cff */
[----:B--2---:R-:W-:-:S04]  /*3490*/  SHF.L.U32 R3, R2, 0x1f, RZ ;  /* 0x0000001f02037819 */ /* 0x004fc800000006ff */
[----:B------:R-:W1:Y:S02]  /*34a0*/  SYNCS.PHASECHK.TRANS64.TRYWAIT P0, [UR5], R3 ;  /* 0x00000003ff0075a7 */ /* 0x000e640008001105 */
[----:B-1----:R-:W-:Y:S05]  /*34b0*/  @!P0 BRA `(.L_x_61) ;  /* 0x0000005000a88947 */ /* 0x002fea0003800000 */
.L_x_127:
        /* <DEDUP_REMOVED lines=9> */
.L_x_129:
[----:B------:R-:W-:-:S04]  /*3550*/  UIADD3 UR7, UPT, UPT, UR7, 0x1, URZ ;  /* 0x0000000107077890 */ /* 0x000fc8000fffe0ff */
[----:B------:R-:W-:-:S04]  /*3560*/  UISETP.NE.AND UP0, UPT, UR7, 0x4, UPT ;  /* 0x000000040700788c */ /* 0x000fc8000bf05270 */
[----:B------:R-:W-:Y:S02]  /*3570*/  USEL UR5, URZ, 0x1, UP0 ;  /* 0x00000001ff057887 */ /* 0x000fe40008000000 */
[----:B------:R-:W-:-:S04]  /*3580*/  USEL UR7, UR7, URZ, UP0 ;  /* 0x000000ff07077287 */ /* 0x000fc80008000000 */
[----:B------:R-:W-:Y:S01]  /*3590*/  ULEA UR7, UR7, UR6, 0x3 ;  /* 0x0000000607077291 */ /* 0x000fe2000f8e18ff */
[----:B-1----:R-:W-:-:S04]  /*35a0*/  LOP3.LUT R3, R2, UR5, RZ, 0x3c, !PT ;  /* 0x0000000502037c12 */ /* 0x002fc8000f8e3cff */
[----:B------:R-:W-:-:S04]  /*35b0*/  SHF.L.U32 R3, R3, 0x1f, RZ ;  /* 0x0000001f03037819 */ /* 0x000fc800000006ff */
[----:B------:R-:W1:Y:S02]  /*35c0*/  SYNCS.PHASECHK.TRANS64.TRYWAIT P0, [UR7], R3 ;  /* 0x00000003ff0075a7 */ /* 0x000e640008001107 */
[----:B-1----:R-:W-:Y:S05]  /*35d0*/  @!P0 BRA `(.L_x_63) ;  /* 0x0000005000908947 */ /* 0x002fea0003800000 */
.L_x_131:
[----:B------:R-:W-:Y:S01]  /*35e0*/  NOP ;  /* 0x0000000000007918 */ /* 0x000fe20000000000 */
[----:B-1----:R-:W1:Y:S01]  /*35f0*/  LDS R0, [UR4+0x14] ;  /* 0x00001404ff007984 */ /* 0x002e620008000800 */
[----:B------:R-:W-:Y:S01]  /*3600*/  ULOP3.LUT UR6, UR19, 0xffff, URZ, 0xc0, !UPT ;  /* 0x0000ffff13067892 */ /* 0x000fe2000f8ec0ff */
[----:B------:R-:W-:Y:S01]  /*3610*/  UMOV UR8, 0xffff ;  /* 0x0000ffff00087882 */ /* 0x000fe20000000000 */
[----:B------:R-:W-:Y:S02]  /*3620*/  UMOV UR5, 0x1 ;  /* 0x0000000100057882 */ /* 0x000fe40000000000 */
[----:B------:R-:W-:-:S04]  /*3630*/  USHF.R.U32.HI UR6, URZ, 0x5, UR6 ;  /* 0x00000005ff067899 */ /* 0x000fc80008011606 */
[----:B------:R-:W-:Y:S02]  /*3640*/  USHF.L.U32 UR8, UR8, UR6, URZ ;  /* 0x0000000608087299 */ /* 0x000fe400080006ff */
[----:B------:R-:W-:-:S04]  /*3650*/  USHF.L.U32 UR5, UR5, UR6, URZ ;  /* 0x0000000605057299 */ /* 0x000fc800080006ff */
[----:B-1----:R-:W-:-:S04]  /*3660*/  LOP3.LUT R0, R0, UR8, RZ, 0xc0, !PT ;  /* 0x0000000800007c12 */ /* 0x002fc8000f8ec0ff */
[----:B------:R-:W-:-:S13]  /*3670*/  ISETP.NE.AND P0, PT, R0, UR8, PT ;  /* 0x0000000800007c0c */ /* 0x000fda000bf05270 */
[----:B------:R-:W-:Y:S05]  /*3680*/  @P0 BRA `(.L_x_64) ;  /* 0x0000000000580947 */ /* 0x000fea0003800000 */
[----:B------:R-:W1:Y:S02]  /*3690*/  LDS R0, [UR4+0x18] ;  /* 0x00001804ff007984 */ /* 0x000e640008000800 */
[----:B-1----:R-:W-:-:S04]  /*36a0*/  LOP3.LUT R0, R0, UR5, RZ, 0xc0, !PT ;  /* 0x0000000500007c12 */ /* 0x002fc8000f8ec0ff */
[----:B------:R-:W-:-:S13]  /*36b0*/  ISETP.NE.AND P0, PT, R0, UR5, PT ;  /* 0x0000000500007c0c */ /* 0x000fda000bf05270 */
[----:B------:R-:W-:Y:S05]  /*36c0*/  @P0 BRA `(.L_x_65) ;  /* 0x00000000003c0947 */ /* 0x000fea0003800000 */
[----:B------:R-:W1:Y:S01]  /*36d0*/  S2R R2, SR_LANEID ;  /* 0x0000000000027919 */ /* 0x000e620000000000 */
[----:B------:R-:W-:Y:S01]  /*36e0*/  ULOP3.LUT UR8, URZ, UR8, URZ, 0x33, !UPT ;  /* 0x00000008ff087292 */ /* 0x000fe2000f8e33ff */
[----:B------:R-:W-:Y:S01]  /*36f0*/  LOP3.LUT R4, RZ, UR5, RZ, 0x33, !PT ;  /* 0x00000005ff047c12 */ /* 0x000fe2000f8e33ff */
[----:B------:R-:W-:Y:S02]  /*3700*/  VOTEU.ANY UR7, UPT, PT ;  /* 0x0000000000077886 */ /* 0x000fe400038e0100 */
[----:B------:R-:W-:Y:S01]  /*3710*/  UFLO.U32 UR7, UR7 ;  /* 0x00000007000772bd */ /* 0x000fe200080e0000 */
[----:B------:R-:W2:Y:S01]  /*3720*/  REDUX UR5, R4 ;  /* 0x00000000040573c4 */ /* 0x000ea20000000000 */
[----:B------:R-:W-:-:S06]  /*3730*/  IMAD.U32 R0, RZ, RZ, UR8 ;  /* 0x00000008ff007e24 */ /* 0x000fcc000f8e00ff */
[----:B------:R3:W-:Y:S01]  /*3740*/  UTCATOMSWS.AND URZ, UR8 ;  /* 0x0000000800ff79e3 */ /* 0x0007e20008000000 */
[----:B------:R-:W4:Y:S01]  /*3750*/  REDUX UR6, R0 ;  /* 0x00000000000673c4 */ /* 0x000f220000000000 */
[----:B-1----:R-:W-:Y:S01]  /*3760*/  ISETP.EQ.U32.AND P0, PT, R2, UR7, PT ;  /* 0x0000000702007c0c */ /* 0x002fe2000bf02070 */
[----:B--2---:R-:W-:Y:S01]  /*3770*/  IMAD.U32 R2, RZ, RZ, UR5 ;  /* 0x00000005ff027e24 */ /* 0x004fe2000f8e00ff */
[----:B----4-:R-:W-:-:S11]  /*3780*/  MOV R3, UR6 ;  /* 0x0000000600037c02 */ /* 0x010fd60008000f00 */
[----:B------:R3:W-:Y:S04]  /*3790*/  @P0 ATOMS.AND RZ, [UR4+0x14], R3 ;  /* 0x00001403ffff098c */ /* 0x0007e8000a800004 */
[----:B------:R3:W-:Y:S01]  /*37a0*/  @P0 ATOMS.AND RZ, [UR4+0x18], R2 ;  /* 0x00001802ffff098c */ /* 0x0007e2000a800004 */
[----:B------:R-:W-:Y:S05]  /*37b0*/  BRA `(.L_x_66) ;  /* 0x0000000000147947 */ /* 0x000fea0003800000 */
.L_x_65:
[----:B------:R-:W-:Y:S02]  /*37c0*/  MOV R2, 0x37e0 ;  /* 0x000037e000027802 */ /* 0x000fe40000000f00 */
[----:B----45:R-:W-:Y:S05]  /*37d0*/  CALL.REL.NOINC `($__internal_0_$__cuda_sm10x_tcgen05_guardrail_trap_col_being_dealloced_not_returned_by_alloc) ;  /* 0x0000005000ec7944 */ /* 0x030fea0003c00000 */
[----:B------:R-:W-:Y:S05]  /*37e0*/  BRA `(.L_x_66) ;  /* 0x0000000000087947 */ /* 0x000fea0003800000 */
.L_x_64:
[----:B------:R-:W-:Y:S02]  /*37f0*/  MOV R2, 0x3810 ;  /* 0x0000381000027802 */ /* 0x000fe40000000f00 */
[----:B----45:R-:W-:Y:S05]  /*3800*/  CALL.REL.NOINC `($__internal_2_$__cuda_sm10x_tcgen05_guardrail_trap_unallocated_columns_being_dealloced) ;  /* 0x0000005000f87944 */ /* 0x030fea0003c00000 */
.L_x_66:
[----:B------:R-:W-:Y:S01]  /*3810*/  NOP ;  /* 0x0000000000007918 */ /* 0x000fe20000000000 */
[----:B---3--:R-:W-:Y:S05]  /*3820*/  EXIT ;  /* 0x000000000000794d */ /* 0x008fea0003800000 */
.L_x_48:
[----:B------:R-:W-:-:S09]  /*3830*/  UISETP.NE.OR UP2, UPT, UR8, 0x3, !UP2 ;  /* 0x000000030800788c */ /* 0x000fd2000d745670 */
[----:B------:R-:W-:Y:S05]  /*3840*/  BRA.U UP2, `(.L_x_67) ;  /* 0x0000000d02407547 */ /* 0x000fea000b800000 */
[----:B------:R-:W1:Y:S01]  /*3850*/  LDC R0, c[0x0][0xb30] ;  /* 0x0002cc00ff007b82 */ /* 0x000e620000000800 */
[----:B------:R-:W2:Y:S01]  /*3860*/  LDCU.64 UR8, c[0x0][0x888] ;  /* 0x00011100ff0877ac */ /* 0x000ea20008000a00 */
[----:B------:R-:W-:Y:S02]  /*3870*/  HFMA2 R29, -RZ, RZ, 0, 0 ;  /* 0x00000000ff1d7431 */ /* 0x000fe400000001ff */
[----:B------:R-:W-:Y:S01]  /*3880*/  IMAD.MOV.U32 R31, RZ, RZ, 0x1 ;  /* 0x00000001ff1f7424 */ /* 0x000fe200078e00ff */
[----:B------:R-:W-:Y:S01]  /*3890*/  MOV R23, 0x2000 ;  /* 0x0000200000177802 */ /* 0x000fe20000000f00 */
[----:B------:R-:W4:Y:S01]  /*38a0*/  LDCU.64 UR4, c[0x0][0x890] ;  /* 0x00011200ff0477ac */ /* 0x000f220008000a00 */
[----:B------:R-:W-:Y:S01]  /*38b0*/  IMAD.MOV.U32 R30, RZ, RZ, RZ ;  /* 0x000000ffff1e7224 */ /* 0x000fe200078e00ff */
[----:B------:R-:W3:Y:S01]  /*38c0*/  LDC R19, c[0x0][0x370] ;  /* 0x0000dc00ff137b82 */ /* 0x000ee20000000800 */
[----:B------:R-:W-:Y:S01]  /*38d0*/  UMOV UR7, 0x400 ;  /* 0x0000040000077882 */ /* 0x000fe20000000000 */
[----:B------:R-:W-:-:S02]  /*38e0*/  UPLOP3.LUT UP1, UPT, UPT, UPT, UPT, 0x40, 0x4 ;  /* 0x000000000004789c */ /* 0x000fc40003f2e870 */
[----:B------:R-:W-:-:S04]  /*38f0*/  ULEA UR7, UR37, UR7, 0x18 ;  /* 0x0000000725077291 */ /* 0x000fc8000f8ec0ff */
[----:B------:R-:W3:Y:S01]  /*3900*/  LDC R2, c[0x0][0xb0c] ;  /* 0x0002c300ff027b82 */ /* 0x000ee20000000800 */
[----:B------:R-:W-:Y:S02]  /*3910*/  UIADD3 UR13, UPT, UPT, UR7, 0x48, URZ ;  /* 0x00000048070d7890 */ /* 0x000fe4000fffe0ff */
[----:B--2---:R-:W-:Y:S02]  /*3920*/  UISETP.NE.U32.AND UP2, UPT, UR8, URZ, UPT ;  /* 0x000000ff0800728c */ /* 0x004fe4000bf45070 */
[----:B------:R-:W-:Y:S02]  /*3930*/  UIADD3 UR17, UPT, UPT, UR7, 0x40, URZ ;  /* 0x0000004007117890 */ /* 0x000fe4000fffe0ff */
[----:B----4-:R-:W-:Y:S01]  /*3940*/  UISETP.NE.U32.AND UP3, UPT, UR4, URZ, UPT ;  /* 0x000000ff0400728c */ /* 0x010fe2000bf65070 */
[----:B------:R-:W2:Y:S01]  /*3950*/  LDC R18, c[0x0][0xb20] ;  /* 0x0002c800ff127b82 */ /* 0x000ea20000000800 */
[----:B-1----:R-:W-:Y:S01]  /*3960*/  ISETP.NE.AND P1, PT, R0, 0x1, PT ;  /* 0x000000010000780c */ /* 0x002fe20003f25270 */
[----:B------:R-:W-:-:S02]  /*3970*/  UISETP.NE.AND.EX UP2, UPT, UR9, URZ, UPT, UP2 ;  /* 0x000000ff0900728c */ /* 0x000fc4000bf45320 */
[----:B------:R-:W-:Y:S02]  /*3980*/  UPRMT UR13, UR37, 0x654, UR13 ;  /* 0x00000654250d7896 */ /* 0x000fe4000800000d */
[----:B------:R-:W-:Y:S02]  /*3990*/  UISETP.NE.AND.EX UP3, UPT, UR5, URZ, UPT, UP3 ;  /* 0x000000ff0500728c */ /* 0x000fe4000bf65330 */
[----:B------:R-:W1:Y:S08]  /*39a0*/  LDC.64 R32, c[0x0][0x348] ;  /* 0x0000d200ff207b82 */ /* 0x000e700000000a00 */
[----:B------:R-:W4:Y:S08]  /*39b0*/  LDC.64 R16, c[0x0][0xb10] ;  /* 0x0002c400ff107b82 */ /* 0x000f300000000a00 */
[----:B------:R-:W1:Y:S08]  /*39c0*/  LDC.64 R6, c[0x0][0xb18] ;  /* 0x0002c600ff067b82 */ /* 0x000e700000000a00 */
[----:B------:R-:W1:Y:S08]  /*39d0*/  LDC.64 R4, c[0x0][0xb28] ;  /* 0x0002ca00ff047b82 */ /* 0x000e700000000a00 */
[----:B--23--:R-:W1:Y:S02]  /*39e0*/  LDC R22, c[0x0][0x374] ;  /* 0x0000dd00ff167b82 */ /* 0x00ce640000000800 */
.L_x_76:
[C---:B------:R-:W-:Y:S02]  /*39f0*/  LEA R0, R30.reuse, UR7, 0x3 ;  /* 0x000000071e007c11 */ /* 0x040fe4000f8e18ff */
[----:B------:R-:W-:Y:S02]  /*3a00*/  SHF.L.U32 R3, R29, 0x1f, RZ ;  /* 0x0000001f1d037819 */ /* 0x000fe400000006ff */
[----:B------:R-:W-:Y:S02]  /*3a10*/  LEA R24, R30, UR7, 0x4 ;  /* 0x000000071e187c11 */ /* 0x000fe4000f8e20ff */
[----:B--2---:R-:W2:Y:S02]  /*3a20*/  SYNCS.PHASECHK.TRANS64.TRYWAIT P0, [R0+URZ+0x70], R3 ;  /* 0x00007003000075a7 */ /* 0x004ea400080011ff */
[----:B--2---:R-:W-:Y:S05]  /*3a30*/  @!P0 BRA `(.L_x_68) ;  /* 0x0000004c00908947 */ /* 0x004fea0003800000 */
.L_x_132:
[----:B------:R-:W-:Y:S01]  /*3a40*/  ISETP.GE.AND P0, PT, R72, 0x1, PT ;  /* 0x000000014800780c */ /* 0x000fe20003f06270 */
[----:B------:R-:W3:Y:S01]  /*3a50*/  LDS.128 R24, [R24+0x100] ;  /* 0x0001000018187984 */ /* 0x000ee20000000c00 */
[----:B--2---:R-:W-:Y:S01]  /*3a60*/  VIADD R0, R0, 0x80 ;  /* 0x0000008000007836 */ /* 0x004fe20000000000 */
[----:B------:R-:W-:Y:S01]  /*3a70*/  @!PT LDS RZ, [RZ] ;  /* 0x00000000fffff984 */ /* 0x000fe20000000800 */
[----:B------:R-:W-:Y:S01]  /*3a80*/  @!PT LDS RZ, [RZ] ;  /* 0x00000000fffff984 */ /* 0x000fe20000000800 */
[----:B------:R-:W-:Y:S01]  /*3a90*/  @!PT LDS RZ, [RZ] ;  /* 0x00000000fffff984 */ /* 0x000fe20000000800 */
[----:B------:R-:W-:Y:S01]  /*3aa0*/  @!PT LDS RZ, [RZ] ;  /* 0x00000000fffff984 */ /* 0x000fe20000000800 */
[----:B------:R2:W-:Y:S06]  /*3ab0*/  MEMBAR.ALL.CTA ;  /* 0x0000000000007992 */ /* 0x0005ec0000008000 */
[----:B--2---:R-:W2:Y:S01]  /*3ac0*/  FENCE.VIEW.ASYNC.S ;  /* 0x00000000000073c6 */ /* 0x004ea20000000000 */
[----:B------:R-:W-:Y:S04]  /*3ad0*/  PRMT R0, RZ, 0x654, R0 ;  /* 0x00000654ff007816 */ /* 0x000fe80000000000 */
[----:B--2---:R2:W-:Y:S01]  /*3ae0*/  SYNCS.ARRIVE.TRANS64.RED.A1T0 RZ, [R0+URZ], RZ ;  /* 0x000000ff00ff79a7 */ /* 0x0045e200081004ff */
[----:B---3--:R-:W-:Y:S11]  /*3af0*/  LOP3.LUT P3, RZ, R26, 0x1, RZ, 0xc0, !PT ;  /* 0x000000011aff7812 */ /* 0x008ff6000786c0ff */
[----:B------:R-:W-:Y:S02]  /*3b00*/  @!UPT UIADD3 URZ, UPT, UPT, URZ, URZ, URZ ;  /* 0x000000fffffff290 */ /* 0x000fe4000fffe0ff */
[----:B------:R-:W-:Y:S02]  /*3b10*/  @P3 MOV R13, R24 ;  /* 0x00000018000d3202 */ /* 0x000fe40000000f00 */
[----:B------:R-:W-:Y:S01]  /*3b20*/  @P3 LOP3.LUT R8, R25, 0xffff, RZ, 0xc0, !PT ;  /* 0x0000ffff19083812 */ /* 0x000fe200078ec0ff */
[----:B--2---:R-:W-:Y:S06]  /*3b30*/  @!P0 BRA `(.L_x_69) ;  /* 0x0000000000a48947 */ /* 0x004fec0003800000 */
[----:B-1----:R-:W-:Y:S01]  /*3b40*/  IMAD.HI.U32 R35, R22, R7, RZ ;  /* 0x0000000716237227 */ /* 0x002fe200078e00ff */
[----:B------:R-:W-:Y:S02]  /*3b50*/  ISETP.NE.AND P0, PT, R6, 0x1, PT ;  /* 0x000000010600780c */ /* 0x000fe40003f05270 */
[----:B------:R-:W-:Y:S01]  /*3b60*/  ISETP.NE.AND P2, PT, R72, 0x1, PT ;  /* 0x000000014800780c */ /* 0x000fe20003f45270 */
[----:B----4-:R-:W-:Y:S01]  /*3b70*/  IMAD.HI.U32 R34, R19, R16, RZ ;  /* 0x0000001013227227 */ /* 0x010fe200078e00ff */
[----:B------:R-:W-:Y:S02]  /*3b80*/  SHF.R.U32.HI R35, RZ, R18, R35 ;  /* 0x00000012ff237219 */ /* 0x000fe40000011623 */
[----:B------:R-:W-:Y:S01]  /*3b90*/  ISETP.NE.AND P4, PT, R2, 0x1, PT ;  /* 0x000000010200780c */ /* 0x000fe20003f85270 */
[----:B------:R-:W-:Y:S01]  /*3ba0*/  IMAD.HI.U32 R36, R13, R16, RZ ;  /* 0x000000100d247227 */ /* 0x000fe200078e00ff */
[----:B------:R-:W-:Y:S02]  /*3bb0*/  SHF.R.U32.HI R34, RZ, R17, R34 ;  /* 0x00000011ff227219 */ /* 0x000fe40000011622 */
[----:B------:R-:W-:Y:S01]  /*3bc0*/  SEL R3, R22, R35, !P0 ;  /* 0x0000002316037207 */ /* 0x000fe20004000000 */
[C---:B------:R-:W-:Y:S01]  /*3bd0*/  IMAD.HI.U32 R35, R8.reuse, R7, RZ ;  /* 0x0000000708237227 */ /* 0x040fe200078e00ff */
[----:B------:R-:W-:Y:S02]  /*3be0*/  SEL R11, R19, R34, !P4 ;  /* 0x00000022130b7207 */ /* 0x000fe40006000000 */
[----:B------:R-:W-:Y:S01]  /*3bf0*/  SHF.R.U32.HI R36, RZ, R17, R36 ;  /* 0x00000011ff247219 */ /* 0x000fe20000011624 */
[----:B------:R-:W-:Y:S01]  /*3c00*/  IMAD.HI.U32 R38, R3, R4, RZ ;  /* 0x0000000403267227 */ /* 0x000fe200078e00ff */
[----:B------:R-:W-:Y:S03]  /*3c10*/  SHF.R.U32.HI R35, RZ, R18, R35 ;  /* 0x00000012ff237219 */ /* 0x000fe60000011623 */
[----:B------:R-:W-:Y:S01]  /*3c20*/  IMAD.HI.U32 R34, R11, R4, RZ ;  /* 0x000000040b227227 */ /* 0x000fe200078e00ff */
[----:B------:R-:W-:Y:S02]  /*3c30*/  @P2 SHF.R.U32.HI R3, RZ, R5, R38 ;  /* 0x00000005ff032219 */ /* 0x000fe40000011626 */
[----:B------:R-:W-:Y:S02]  /*3c40*/  SEL R9, R8, R35, !P0 ;  /* 0x0000002308097207 */ /* 0x000fe40004000000 */
[----:B------:R-:W-:Y:S01]  /*3c50*/  @P2 SHF.R.U32.HI R11, RZ, R5, R34 ;  /* 0x00000005ff0b2219 */ /* 0x000fe20000011622 */
[C---:B------:R-:W-:Y:S01]  /*3c60*/  IMAD R10, R72.reuse, R3, RZ ;  /* 0x00000003480a7224 */ /* 0x040fe200078e02ff */
[----:B------:R-:W-:Y:S01]  /*3c70*/  SEL R3, R13, R36, !P4 ;  /* 0x000000240d037207 */ /* 0x000fe20006000000 */
[C---:B------:R-:W-:Y:S03]  /*3c80*/  IMAD.HI.U32 R14, R9.reuse, R4, RZ ;  /* 0x00000004090e7227 */ /* 0x040fe600078e00ff */
[----:B------:R-:W-:Y:S01]  /*3c90*/  ISETP.GE.AND P0, PT, R9, R10, PT ;  /* 0x0000000a0900720c */ /* 0x000fe20003f06270 */
[C---:B------:R-:W-:Y:S01]  /*3ca0*/  IMAD R12, R72.reuse, R11, RZ ;  /* 0x0000000b480c7224 */ /* 0x040fe200078e02ff */
[-C--:B------:R-:W-:Y:S04]  /*3cb0*/  SHF.R.U32.HI R14, RZ, R5.reuse, R14 ;  /* 0x00000005ff0e7219 */ /* 0x080fe8000001160e */
[----:B------:R-:W-:Y:S02]  /*3cc0*/  ISETP.GE.OR P0, PT, R3, R12, P0 ;  /* 0x0000000c0300720c */ /* 0x000fe40000706670 */
[----:B------:R-:W-:Y:S05]  /*3cd0*/  SEL R15, R9, R14, !P2 ;  /* 0x0000000e090f7207 */ /* 0x000fea0005000000 */
[----:B------:R-:W-:Y:S04]  /*3ce0*/  IMAD.MOV R14, RZ, RZ, -R15 ;  /* 0x000000ffff0e7224 */ /* 0x000fe800078e0a0f */
[----:B------:R-:W-:Y:S02]  /*3cf0*/  IMAD R14, R72, R14, R9 ;  /* 0x0000000e480e7224 */ /* 0x000fe400078e0209 */
[C---:B------:R-:W-:Y:S05]  /*3d00*/  @!P0 IMAD.HI.U32 R10, R3.reuse, R4, RZ ;  /* 0x00000004030a8227 */ /* 0x040fea00078e00ff */
[----:B------:R-:W-:Y:S04]  /*3d10*/  @!P0 SHF.R.U32.HI R10, RZ, R5, R10 ;  /* 0x00000005ff0a8219 */ /* 0x000fe8000001160a */
[----:B------:R-:W-:Y:S01]  /*3d20*/  @!P0 SEL R0, R3, R10, !P2 ;  /* 0x0000000a03008207 */ /* 0x000fe20005000000 */
[----:B------:R-:W-:Y:S03]  /*3d30*/  IMAD.MOV R10, RZ, RZ, -R3 ;  /* 0x000000ffff0a7224 */ /* 0x000fe600078e0a03 */
[----:B------:R-:W-:Y:S01]  /*3d40*/  @!P0 IADD3 R15, PT, PT, R15, -R0, RZ ;  /* 0x800000000f0f8210 */ /* 0x000fe20007ffe0ff */
[----:B------:R-:W-:Y:S01]  /*3d50*/  @!P0 IMAD R0, R11, R14, R0 ;  /* 0x0000000e0b008224 */ /* 0x000fe200078e0200 */
[----:B------:R-:W-:Y:S01]  /*3d60*/  IADD3 R11, PT, PT, -R9, RZ, RZ ;  /* 0x000000ff090b7210 */ /* 0x000fe20007ffe1ff */
[----:B------:R-:W-:Y:S02]  /*3d70*/  IMAD R13, R2, R10, R13 ;  /* 0x0000000a020d7224 */ /* 0x000fe400078e020d */
[----:B------:R-:W-:Y:S02]  /*3d80*/  @!P0 IMAD R9, R15, R72, R3 ;  /* 0x000000480f098224 */ /* 0x000fe400078e0203 */
[----:B------:R-:W-:Y:S02]  /*3d90*/  @!P0 IMAD.MOV.U32 R3, RZ, RZ, R0 ;  /* 0x000000ffff038224 */ /* 0x000fe400078e0000 */
[----:B------:R-:W-:Y:S02]  /*3da0*/  IMAD R8, R6, R11, R8 ;  /* 0x0000000b06087224 */ /* 0x000fe400078e0208 */
[----:B------:R-:W-:Y:S02]  /*3db0*/  IMAD R13, R3, R2, R13 ;  /* 0x00000002030d7224 */ /* 0x000fe400078e020d */
[----:B------:R-:W-:Y:S02]  /*3dc0*/  IMAD R8, R9, R6, R8 ;  /* 0x0000000609087224 */ /* 0x000fe400078e0208 */
.L_x_69:
[----:B------:R-:W-:Y:S05]  /*3dd0*/  BRA.U UP1, `(.L_x_70) ;  /* 0x0000000101107547 */ /* 0x000fea000b800000 */
[----:B------:R-:W-:Y:S04]  /*3de0*/  MOV R0, UR6 ;  /* 0x0000000600007c02 */ /* 0x000fe80008000f00 */
[----:B------:R-:W-:Y:S04]  /*3df0*/  SHF.L.U32 R3, R0, 0x1f, RZ ;  /* 0x0000001f00037819 */ /* 0x000fe800000006ff */
[----:B------:R-:W2:Y:S02]  /*3e00*/  SYNCS.PHASECHK.TRANS64.TRYWAIT P0, [UR7+0x68], R3 ;  /* 0x00006803ff0075a7 */ /* 0x000ea40008001107 */
[----:B--2---:R-:W-:Y:S05]  /*3e10*/  @!P0 BRA `(.L_x_71) ;  /* 0x0000004800ac8947 */ /* 0x004fea0003800000 */
.L_x_70:
[----:B------:R-:W-:Y:S02]  /*3e20*/  R2UR UR19, R21 ;  /* 0x00000000151372ca */ /* 0x000fe400000e0000 */
[----:B------:R-:W-:Y:S02]  /*3e30*/  R2UR UR18, R20 ;  /* 0x00000000141272ca */ /* 0x000fe400000e0000 */
[----:B------:R-:W-:Y:S02]  /*3e40*/  ISETP.NE.U32.AND P2, PT, RZ, UR4, PT ;  /* 0x00000004ff007c0c */ /* 0x000fe4000bf45070 */
[----:B------:R-:W-:Y:S02]  /*3e50*/  SHF.L.U32 R12, R31, 0x1f, RZ ;  /* 0x0000001f1f0c7819 */ /* 0x000fe400000006ff */
[----:B------:R-:W-:Y:S05]  /*3e60*/  ISETP.NE.AND.EX P2, PT, RZ, UR5, PT, P2 ;  /* 0x00000005ff007c0c */ /* 0x000fea000bf45320 */
[----:B------:R-:W-:Y:S02]  /*3e70*/  USHF.L.U32 UR19, UR19, 0x7, URZ ;  /* 0x0000000713137899 */ /* 0x000fe400080006ff */
[----:B------:R-:W-:Y:S01]  /*3e80*/  USHF.L.U32 UR18, UR18, 0x7, URZ ;  /* 0x0000000712127899 */ /* 0x000fe200080006ff */
[----:B------:R-:W-:Y:S11]  /*3e90*/  BRA.U !UP3, `(.L_x_72) ;  /* 0x000000010b347547 */ /* 0x000ff6000b800000 */
[----:B------:R-:W-:Y:S01]  /*3ea0*/  UPLOP3.LUT UP0, UPT, UPT, UPT, UP2, 0x80, 0x8 ;  /* 0x000000000008789c */ /* 0x000fe20003f0f020 */
[----:B--2---:R-:W-:Y:S02]  /*3eb0*/  HFMA2 R0, -RZ, RZ, 0, 5.9604644775390625e-08 ;  /* 0x00000001ff007431 */ /* 0x004fe400000001ff */
[----:B------:R-:W-:Y:S03]  /*3ec0*/  IMAD.MOV.U32 R151, RZ, RZ, 0x1 ;  /* 0x00000001ff977424 */ /* 0x000fe600078e00ff */
[----:B------:R-:W-:Y:S05]  /*3ed0*/  PLOP3.LUT P0, PT, PT, PT, UP0, 0x80, 0x8 ;  /* 0x000000000008781c */ /* 0x000fea0003f0f008 */
[----:B------:R-:W2:Y:S01]  /*3ee0*/  @UP0 LDCU.64 UR10, c[0x0][0x888] ;  /* 0x00011100ff0a07ac */ /* 0x000ea20008000a00 */
[----:B------:R-:W-:Y:S07]  /*3ef0*/  @UP0 UIMAD UR8, UR36, UR4, URZ ;  /* 0x00000004240802a4 */ /* 0x000fee000f8e02ff */
[----:B------:R-:W-:Y:S01]  /*3f00*/  @!P0 PRMT R151, R0, 0x7610, R151 ;  /* 0x0000761000978816 */ /* 0x000fe20000000097 */
[----:B--2---:R-:W-:Y:S03]  /*3f10*/  @UP0 UIMAD.WIDE UR10, UR8, 0x4, UR10 ;  /* 0x00000004080a08a5 */ /* 0x004fe6000f8e020a */
[----:B------:R-:W2:Y:S03]  /*3f20*/  @!UP0 LDCU UR8, c[0x0][0x880] ;  /* 0x00011000ff0887ac */ /* 0x000ea60008000800 */
[----:B------:R-:W-:Y:S01]  /*3f30*/  IMAD.U32 R10, RZ, RZ, UR10 ;  /* 0x0000000aff0a7e24 */ /* 0x000fe2000f8e00ff */
[----:B------:R-:W-:Y:S05]  /*3f40*/  MOV R11, UR11 ;  /* 0x0000000b000b7c02 */ /* 0x000fea0008000f00 */
[----:B-----5:R3:W5:Y:S02]  /*3f50*/  @P0 LDG.E R82, desc[UR46][R10.64] ;  /* 0x0000002e0a520981 */ /* 0x020764000c1e1900 */
[----:B--23--:R-:W-:Y:S07]  /*3f60*/  @!P0 IMAD.U32 R82, RZ, RZ, UR8 ;  /* 0x00000008ff528e24 */ /* 0x00cfee000f8e00ff */
.L_x_72:
[----:B-----5:R-:W-:Y:S01]  /*3f70*/  @!P2 ISETP.EQ.AND P0, PT, R82, RZ, PT ;  /* 0x000000ff5200a20c */ /* 0x020fe20003f02270 */
[----:B------:R-:W-:Y:S01]  /*3f80*/  @!UPT UIADD3 URZ, UPT, UPT, URZ, URZ, URZ ;  /* 0x000000fffffff290 */ /* 0x000fe2000fffe0ff */
[----:B------:R-:W-:Y:S11]  /*3f90*/  @!P2 BRA `(.L_x_73) ;  /* 0x000000000014a947 */ /* 0x000ff60003800000 */
[----:B------:R-:W-:Y:S02]  /*3fa0*/  LOP3.LUT P2, RZ, R151, 0xff, RZ, 0xc0, !PT ;  /* 0x000000ff97ff7812 */ /* 0x000fe4000784c0ff */
[----:B------:R-:W-:Y:S04]  /*3fb0*/  PLOP3.LUT P0, PT, PT, PT, UP0, 0x80, 0x8 ;  /* 0x000000000008781c */ /* 0x000fe80003f0f008 */
[----:B------:R-:W-:Y:S07]  /*3fc0*/  PLOP3.LUT P0, PT, P0, PT, PT, 0x8, 0x80 ;  /* 0x000000000080781c */ /* 0x000fee000070e170 */
[----:B------:R-:W-:Y:S11]  /*3fd0*/  @P2 ISETP.EQ.AND P0, PT, R82, RZ, PT ;  /* 0x000000ff5200220c */ /* 0x000ff60003f02270 */
[----:B------:R-:W-:Y:S02]  /*3fe0*/  @!UPT UIADD3 URZ, UPT, UPT, URZ, URZ, URZ ;  /* 0x000000fffffff290 */ /* 0x000fe4000fffe0ff */
.L_x_73:
[----:B------:R-:W3:Y:S01]  /*3ff0*/  SYNCS.PHASECHK.TRANS64.TRYWAIT P2, [UR7+0x50], R12 ;  /* 0x0000500cff0075a7 */ /* 0x000ee20008041107 */
[----:B------:R-:W-:Y:S04]  /*4000*/  ELECT P4, URZ, PT ;  /* 0x0000000000ff782f */ /* 0x000fe80003880000 */
[----:B------:R-:W-:Y:S11]  /*4010*/  PLOP3.LUT P4, PT, P0, P4, PT, 0xf2, 0x2f ;  /* 0x00000000002f781c */ /* 0x000ff60000789e72 */
[----:B------:R-:W-:Y:S02]  /*4020*/  @!UPT UIADD3 URZ, UPT, UPT, URZ, URZ, URZ ;  /* 0x000000fffffff290 */ /* 0x000fe4000fffe0ff */
[----:B-1----:R-:W-:Y:S05]  /*4030*/  @!P4 IADD3 R21, P0, PT, R32, 0x580, RZ ;  /* 0x000005802015c810 */ /* 0x002fea0007f1e0ff */
[----:B------:R-:W-:Y:S01]  /*4040*/  @!P4 IMAD.X R20, RZ, RZ, R33, P0 ;  /* 0x000000ffff14c224 */ /* 0x000fe200000e0621 */
[----:B---3--:R-:W-:Y:S07]  /*4050*/  @!P2 BRA `(.L_x_74) ;  /* 0x000000480034a947 */ /* 0x008fee0003800000 */
.L_x_135:
[----:B------:R-:W3:Y:S01]  /*4060*/  LDC.64 R14, c[0x0][0xb10] ;  /* 0x0002c400ff0e7b82 */ /* 0x000ee20000000a00 */
[----:B------:R-:W-:Y:S01]  /*4070*/  @!P4 R2UR UR8, R20 ;  /* 0x000000001408c2ca */ /* 0x000fe200000e0000 */
[----:B------:R-:W-:Y:S01]  /*4080*/  VOTEU.ALL UP1, P4 ;  /* 0x0000000000ff7886 */ /* 0x000fe20002020000 */
[----:B------:R-:W-:Y:S01]  /*4090*/  @!P4 R2UR UR9, R21 ;  /* 0x000000001509c2ca */ /* 0x000fe200000e0000 */
[----:B------:R-:W-:Y:S01]  /*40a0*/  UMOV UR10, 0x0 ;  /* 0x00000000000a7882 */ /* 0x000fe20000000000 */
[----:B------:R-:W-:Y:S03]  /*40b0*/  UMOV UR11, 0x10000000 ;  /* 0x10000000000b7882 */ /* 0x000fe60000000000 */
[----:B------:R-:W5:Y:S01]  /*40c0*/  LDC.64 R10, c[0x0][0xb18] ;  /* 0x0002c600ff0a7b82 */ /* 0x000f620000000a00 */
[----:B------:R-:W-:Y:S01]  /*40d0*/  @!UP1 UIADD3 UR16, UPT, UPT, UR7, 0x200, URZ ;  /* 0x0000020007109890 */ /* 0x000fe2000fffe0ff */
[----:B------:R-:W-:Y:S01]  /*40e0*/  @P3 SHF.R.U32.HI R28, RZ, 0x10, R25 ;  /* 0x00000010ff1c3819 */ /* 0x000fe20000011619 */
[----:B------:R-:W-:Y:S01]  /*40f0*/  VOTEU.ALL UP1, P4 ;  /* 0x0000000000ff7886 */ /* 0x000fe20002020000 */
[----:B------:R-:W-:Y:S01]  /*4100*/  UMOV UR20, UR36 ;  /* 0x0000002400147c82 */ /* 0x000fe20008000000 */
[----:B------:R-:W-:Y:S03]  /*4110*/  VIADD R30, R30, 0x1 ;  /* 0x000000011e1e7836 */ /* 0x000fe60000000000 */
[----:B--2---:R-:W2:Y:S01]  /*4120*/  @!P1 LDC R0, c[0x0][0xb20] ;  /* 0x0002c800ff009b82 */ /* 0x004ea20000000800 */
[----:B------:R-:W-:Y:S01]  /*4130*/  IMAD.U32 R21, RZ, RZ, UR8 ;  /* 0x00000008ff157e24 */ /* 0x000fe2000f8e00ff */
[----:B------:R-:W-:Y:S06]  /*4140*/  UPRMT UR8, UR37, 0x654, UR17 ;  /* 0x0000065425087896 */ /* 0x000fec0008000011 */
[----:B-1----:R-:W1:Y:S01]  /*4150*/  @!P1 LDC R3, c[0x0][0xb0c] ;  /* 0x0002c300ff039b82 */ /* 0x002e620000000800 */
[----:B------:R-:W-:Y:S01]  /*4160*/  IMAD.U32 R20, RZ, RZ, UR9 ;  /* 0x00000009ff147e24 */ /* 0x000fe2000f8e00ff */
[----:B------:R-:W-:Y:S04]  /*4170*/  @!P4 R2UR UR15, R21 ;  /* 0x00000000150fc2ca */ /* 0x000fe800000e0000 */
[----:B------:R-:W-:Y:S01]  /*4180*/  @!P4 R2UR UR14, R20 ;  /* 0x00000000140ec2ca */ /* 0x000fe200000e0000 */
[----:B------:R-:W-:Y:S11]  /*4190*/  @!P4 IMAD.MOV.U32 R20, RZ, RZ, 0x2000 ;  /* 0x00002000ff14c424 */ /* 0x000ff600078e00ff */
[----:B------:R-:W-:Y:S01]  /*41a0*/  @!UPT UIADD3 URZ, UPT, UPT, URZ, URZ, URZ ;  /* 0x000000fffffff290 */ /* 0x000fe2000fffe0ff */
[----:B------:R1:W-:Y:S01]  /*41b0*/  @!UP1 UTMALDG.3D [UR16], [UR14], desc[UR10] ;  /* 0x00000a100e0095b4 */ /* 0x0003e20008011000 */
[----:B------:R1:W-:Y:S02]  /*41c0*/  @!P4 SYNCS.ARRIVE.TRANS64.RED.A0TR RZ, [UR7+0x40], R20 ;  /* 0x00004014ffffc9a7 */ /* 0x0003e40008300407 */
[----:B-1----:R-:W-:Y:S01]  /*41d0*/  @!P1 ISETP.NE.AND P2, PT, R3, 0x1, PT ;  /* 0x000000010300980c */ /* 0x002fe20003f45270 */
[C---:B---3--:R-:W-:Y:S01]  /*41e0*/  @!P1 IMAD.HI.U32 R14, R13.reuse, R14, RZ ;  /* 0x0000000e0d0e9227 */ /* 0x048fe200078e00ff */
[----:B-----5:R-:W-:Y:S03]  /*41f0*/  @!P1 ISETP.NE.AND P0, PT, R10, 0x1, PT ;  /* 0x000000010a00980c */ /* 0x020fe60003f05270 */
[C---:B------:R-:W-:Y:S01]  /*4200*/  @!P1 IMAD.HI.U32 R11, R8.reuse, R11, RZ ;  /* 0x0000000b080b9227 */ /* 0x040fe200078e00ff */
[----:B------:R-:W-:Y:S04]  /*4210*/  @!P1 SHF.R.U32.HI R14, RZ, R15, R14 ;  /* 0x0000000fff0e9219 */ /* 0x000fe8000001160e */
[----:B--2---:R-:W-:Y:S01]  /*4220*/  @!P1 SHF.R.U32.HI R9, RZ, R0, R11 ;  /* 0x00000000ff099219 */ /* 0x004fe2000001160b */
[----:B------:R-:W-:Y:S01]  /*4230*/  SYNCS.ARRIVE.TRANS64.RED.A1T0 RZ, [UR8], RZ ;  /* 0x000000ffffff79a7 */ /* 0x000fe20008100408 */
[----:B------:R-:W-:Y:S02]  /*4240*/  @!P1 SEL R14, R13, R14, !P2 ;  /* 0x0000000e0d0e9207 */ /* 0x000fe40005000000 */
[----:B------:R-:W-:Y:S01]  /*4250*/  @!P1 SEL R9, R8, R9, !P0 ;  /* 0x0000000908099207 */ /* 0x000fe20004000000 */
[----:B------:R-:W1:Y:S04]  /*4260*/  SYNCS.PHASECHK.TRANS64.TRYWAIT P5, [UR7+0x58], R12 ;  /* 0x0000580cff0075a7 */ /* 0x000e6800080a1107 */
[----:B------:R-:W-:Y:S02]  /*4270*/  @!P1 IMAD.IADD R0, R9, 0x1, -R14 ;  /* 0x0000000109009824 */ /* 0x000fe400078e0a0e */
[----:B------:R-:W-:Y:S02]  /*4280*/  @!P1 IMAD.IADD R9, R14, 0x1, -R9 ;  /* 0x000000010e099824 */ /* 0x000fe400078e0a09 */
[----:B------:R-:W-:Y:S02]  /*4290*/  @!P1 IMAD R13, R0, R3, R13 ;  /* 0x00000003000d9224 */ /* 0x000fe400078e020d */
[----:B------:R-:W-:Y:S01]  /*42a0*/  @!P1 IMAD R8, R9, R10, R8 ;  /* 0x0000000a09089224 */ /* 0x000fe200078e0208 */
[----:B-1----:R-:W-:Y:S06]  /*42b0*/  @!P5 BRA `(.L_x_75) ;  /* 0x0000004400b4d947 */ /* 0x002fec0003800000 */
.L_x_137:
[----:B-1----:R-:W-:Y:S01]  /*42c0*/  @!P4 IADD3 R3, P0, PT, R32, 0x580, RZ ;  /* 0x000005802003c810 */ /* 0x002fe20007f1e0ff */
[----:B------:R-:W-:Y:S01]  /*42d0*/  VOTEU.ALL UP1, P4 ;  /* 0x0000000000ff7886 */ /* 0x000fe20002020000 */
[----:B------:R-:W-:Y:S01]  /*42e0*/  UMOV UR20, 0x0 ;  /* 0x0000000000147882 */ /* 0x000fe20000000000 */
[----:B------:R-:W-:Y:S01]  /*42f0*/  UMOV UR21, 0x10000000 ;  /* 0x1000000000157882 */ /* 0x000fe20000000000 */
[----:B------:R-:W-:Y:S01]  /*4300*/  @!P4 R2UR UR9, R3 ;  /* 0x000000000309c2ca */ /* 0x000fe200000e0000 */
[----:B------:R-:W-:Y:S01]  /*4310*/  @!P4 IMAD.X R0, RZ, RZ, R33, P0 ;  /* 0x000000ffff00c224 */ /* 0x000fe200000e0621 */
[----:B------:R-:W-:Y:S01]  /*4320*/  @!UP1 UIADD3 UR10, UPT, UPT, UR18, 0x40, URZ ;  /* 0x00000040120a9890 */ /* 0x000fe2000fffe0ff */
[----:B------:R-:W-:Y:S01]  /*4330*/  ISETP.NE.AND P0, PT, R30, 0x2, PT ;  /* 0x000000021e00780c */ /* 0x000fe20003f05270 */
[----:B------:R-:W-:Y:S01]  /*4340*/  UMOV UR11, UR19 ;  /* 0x00000013000b7c82 */ /* 0x000fe20008000000 */
[----:B------:R-:W-:Y:S01]  /*4350*/  UMOV UR12, UR36 ;  /* 0x00000024000c7c82 */ /* 0x000fe20008000000 */
[----:B------:R-:W-:Y:S01]  /*4360*/  @!P4 R2UR UR8, R0 ;  /* 0x000000000008c2ca */ /* 0x000fe200000e0000 */
[----:B------:R-:W-:Y:S01]  /*4370*/  IMAD.IADD R20, R8, 0x1, R150 ;  /* 0x0000000108147824 */ /* 0x000fe200078e0296 */
[----:B------:R-:W-:Y:S01]  /*4380*/  @P3 R2UR UR36, R28 ;  /* 0x000000001c2432ca */ /* 0x000fe200000e0000 */
[----:B------:R-:W-:Y:S01]  /*4390*/  IMAD.IADD R21, R13, 0x1, R152 ;  /* 0x000000010d157824 */ /* 0x000fe200078e0298 */
[----:B------:R-:W-:Y:S02]  /*43a0*/  SEL R0, RZ, 0x1, P0 ;  /* 0x00000001ff007807 */ /* 0x000fe40000000000 */
[----:B------:R-:W-:Y:S01]  /*43b0*/  LOP3.LUT R31, R31, 0x1, RZ, 0x3c, !PT ;  /* 0x000000011f1f7812 */ /* 0x000fe200078e3cff */
[----:B------:R-:W-:Y:S01]  /*43c0*/  IMAD.U32 R10, RZ, RZ, UR9 ;  /* 0x00000009ff0a7e24 */ /* 0x000fe2000f8e00ff */
[----:B------:R-:W-:Y:S01]  /*43d0*/  @!UP1 UIADD3 UR9, UPT, UPT, UR7, 0x48, URZ ;  /* 0x0000004807099890 */ /* 0x000fe2000fffe0ff */
[----:B------:R-:W-:Y:S02]  /*43e0*/  LOP3.LUT R29, R29, R0, RZ, 0x3c, !PT ;  /* 0x000000001d1d7212 */ /* 0x000fe400078e3cff */
[----:B------:R-:W-:Y:S02]  /*43f0*/  SEL R30, R30, RZ, P0 ;  /* 0x000000ff1e1e7207 */ /* 0x000fe40000000000 */
[----:B------:R-:W-:Y:S01]  /*4400*/  IMAD.U32 R11, RZ, RZ, UR8 ;  /* 0x00000008ff0b7e24 */ /* 0x000fe2000f8e00ff */
[----:B------:R-:W-:Y:S01]  /*4410*/  @!P4 R2UR UR14, R10 ;  /* 0x000000000a0ec2ca */ /* 0x000fe200000e0000 */
[----:B------:R-:W-:Y:S01]  /*4420*/  @!UP1 UIADD3 UR8, UPT, UPT, UR7, 0x2200, URZ ;  /* 0x0000220007089890 */ /* 0x000fe2000fffe0ff */
[----:B------:R-:W-:Y:S02]  /*4430*/  VOTEU.ALL UP1, P4 ;  /* 0x0000000000ff7886 */ /* 0x000fe40002020000 */
[----:B------:R-:W-:Y:S11]  /*4440*/  @!P4 R2UR UR15, R11 ;  /* 0x000000000b0fc2ca */ /* 0x000ff600000e0000 */
[----:B------:R-:W-:Y:S02]  /*4450*/  @!UPT UIADD3 URZ, UPT, UPT, URZ, URZ, URZ ;  /* 0x000000fffffff290 */ /* 0x000fe4000fffe0ff */
[----:B------:R2:W-:Y:S01]  /*4460*/  @!UP1 UTMALDG.3D [UR8], [UR14], desc[UR20] ;  /* 0x000014080e0095b4 */ /* 0x0005e20008011000 */
[----:B------:R2:W-:Y:S01]  /*4470*/  @!P4 SYNCS.ARRIVE.TRANS64.RED.A0TR RZ, [UR7+0x48], R23 ;  /* 0x00004817ffffc9a7 */ /* 0x0005e20008300407 */
[----:B------:R-:W-:Y:S01]  /*4480*/  UPLOP3.LUT UP1, UPT, UPT, UPT, UPT, 0x80, 0x8 ;  /* 0x000000000008789c */ /* 0x000fe20003f2f070 */
[----:B------:R-:W-:Y:S01]  /*4490*/  SYNCS.ARRIVE.TRANS64.RED.A1T0 RZ, [UR13], RZ ;  /* 0x000000ffffff79a7 */ /* 0x000fe2000810040d */
[----:B------:R-:W-:Y:S09]  /*44a0*/  @P3 BRA `(.L_x_76) ;  /* 0xfffffff400503947 */ /* 0x000ff2000383ffff */
[----:B------:R-:W-:-:S04]  /*44b0*/  SHF.L.U32 R3, R31, 0x1f, RZ ;  /* 0x0000001f1f037819 */ /* 0x000fc800000006ff */
[----:B------:R-:W1:Y:S02]  /*44c0*/  SYNCS.PHASECHK.TRANS64.TRYWAIT P0, [UR7+0x50], R3 ;  /* 0x00005003ff0075a7 */ /* 0x000e640008001107 */
[----:B-1----:R-:W-:Y:S05]  /*44d0*/  @!P0 BRA `(.L_x_77) ;  /* 0x0000004400448947 */ /* 0x002fea0003800000 */
.L_x_139:
[----:B-1----:R-:W-:-:S07]  /*44e0*/  MOV R0, UR7 ;  /* 0x0000000700007c02 */ /* 0x002fce0008000f00 */
.L_x_78:
[----:B-1----:R-:W-:-:S04]  /*44f0*/  SHF.L.U32 R3, R31, 0x1f, RZ ;  /* 0x0000001f1f037819 */ /* 0x002fc800000006ff */
[----:B------:R1:W3:Y:S03]  /*4500*/  SYNCS.PHASECHK.TRANS64.TRYWAIT P0, [R0+URZ+0x58], R3 ;  /* 0x00005803000075a7 */ /* 0x0002e600080011ff */
[----:B---3--:R-:W-:Y:S05]  /*4510*/  @!P0 NANOSLEEP.SYNCS 0x989680 ;  /* 0x009896800000895d */ /* 0x008fea0003900000 */
[----:B------:R-:W3:Y:S02]  /*4520*/  @!P0 SYNCS.PHASECHK.TRANS64 P0, [R0+URZ+0x58], R3 ;  /* 0x00005803000085a7 */ /* 0x000ee400080010ff */
[----:B--23--:R-:W-:Y:S05]  /*4530*/  @P0 EXIT ;  /* 0x000000000000094d */ /* 0x00cfea0003800000 */
[----:B------:R-:W-:Y:S05]  /*4540*/  BRA `(.L_x_78) ;  /* 0xfffffffc00e87947 */ /* 0x000fea000383ffff */
.L_x_67:
[----:B------:R-:W-:-:S06]  /*4550*/  UISETP.GE.AND UP1, UPT, UR8, 0x4, UPT ;  /* 0x000000040800788c */ /* 0x000fcc000bf26270 */
[----:B------:R-:W-:-:S13]  /*4560*/  PLOP3.LUT P0, PT, PT, PT, UP1, 0x80, 0x8 ;  /* 0x000000000008781c */ /* 0x000fda0003f0f018 */
[----:B------:R-:W-:Y:S05]  /*4570*/  @!P0 EXIT ;  /* 0x000000000000894d */ /* 0x000fea0003800000 */
[----:B------:R-:W-:Y:S01]  /*4580*/  BAR.SYNC.DEFER_BLOCKING 0x6, 0xa0 ;  /* 0x0182800000007b1d */ /* 0x000fe20000010000 */
[C---:B------:R-:W-:Y:S01]  /*4590*/  IMAD.U32 R79, R167.reuse, 0x10000, RZ ;  /* 0x00010000a74f7824 */ /* 0x040fe200078e00ff */
[C---:B------:R-:W-:Y:S01]  /*45a0*/  R2P PR, R167.reuse, 0x6 ;  /* 0x00000006a7007804 */ /* 0x040fe20000000000 */
[----:B------:R-:W-:Y:S01]  /*45b0*/  IMAD.SHL.U32 R2, R167, 0x40, RZ ;  /* 0x00000040a7027824 */ /* 0x000fe200078e00ff */
[----:B------:R-:W-:Y:S01]  /*45c0*/  CS2R R160, SRZ ;  /* 0x0000000000a07805 */ /* 0x000fe2000001ff00 */
[----:B------:R-:W-:Y:S01]  /*45d0*/  IMAD.MOV.U32 R164, RZ, RZ, 0x20 ;  /* 0x00000020ffa47424 */ /* 0x000fe200078e00ff */
[----:B------:R-:W-:Y:S02]  /*45e0*/  UMOV UR49, 0x400 ;  /* 0x0000040000317882 */ /* 0x000fe40000000000 */
[----:B------:R-:W1:Y:S01]  /*45f0*/  LDC R157, c[0x0][0x370] ;  /* 0x0000dc00ff9d7b82 */ /* 0x000e620000000800 */
[----:B------:R-:W-:Y:S01]  /*4600*/  ULEA UR49, UR37, UR49, 0x18 ;  /* 0x0000003125317291 */ /* 0x000fe2000f8ec0ff */
[----:B------:R-:W-:Y:S01]  /*4610*/  LOP3.LUT R79, R79, 0x600000, RZ, 0xc0, !PT ;  /* 0x006000004f4f7812 */ /* 0x000fe200078ec0ff */
[----:B------:R-:W-:Y:S01]  /*4620*/  IMAD.SHL.U32 R153, R167, 0x8, RZ ;  /* 0x00000008a7997824 */ /* 0x000fe200078e00ff */
[----:B------:R-:W-:Y:S01]  /*4630*/  LOP3.LUT R4, R2, 0x180, RZ, 0xc0, !PT ;  /* 0x0000018002047812 */ /* 0x000fe200078ec0ff */
[----:B------:R-:W-:Y:S01]  /*4640*/  IMAD.MOV.U32 R165, RZ, RZ, 0x10 ;  /* 0x00000010ffa57424 */ /* 0x000fe200078e00ff */
[----:B------:R-:W-:Y:S01]  /*4650*/  SEL R164, R164, 0xffffffe0, !P2 ;  /* 0xffffffe0a4a47807 */ /* 0x000fe20005000000 */
[----:B------:R-:W-:Y:S01]  /*4660*/  UIADD3 UR4, UPT, UPT, UR49, 0x4200, URZ ;  /* 0x0000420031047890 */ /* 0x000fe2000fffe0ff */
[----:B------:R-:W2:Y:S01]  /*4670*/  LDC R74, c[0x0][0xb0c] ;  /* 0x0002c300ff4a7b82 */ /* 0x000ea20000000800 */
[----:B------:R-:W-:Y:S01]  /*4680*/  LOP3.LUT R153, R4, 0x30, R153, 0xf8, !PT ;  /* 0x0000003004997812 */ /* 0x000fe200078ef899 */
[----:B------:R-:W-:Y:S01]  /*4690*/  IMAD.MOV.U32 R76, RZ, RZ, RZ ;  /* 0x000000ffff4c7224 */ /* 0x000fe200078e00ff */
[----:B------:R-:W-:Y:S01]  /*46a0*/  SEL R165, R165, 0xfffffff0, !P1 ;  /* 0xfffffff0a5a57807 */ /* 0x000fe20004800000 */
[----:B------:R-:W-:Y:S01]  /*46b0*/  IMAD.MOV.U32 R162, RZ, RZ, RZ ;  /* 0x000000ffffa27224 */ /* 0x000fe200078e00ff */
[----:B------:R-:W-:Y:S01]  /*46c0*/  LOP3.LUT R153, R153, 0x1e40, R2, 0xf8, !PT ;  /* 0x00001e4099997812 */ /* 0x000fe200078ef802 */
[----:B------:R-:W-:Y:S01]  /*46d0*/  IMAD.MOV.U32 R169, RZ, RZ, RZ ;  /* 0x000000ffffa97224 */ /* 0x000fe200078e00ff */
[----:B------:R-:W-:Y:S01]  /*46e0*/  LOP3.LUT R167, R167, 0x60, RZ, 0xc0, !PT ;  /* 0x00000060a7a77812 */ /* 0x000fe200078ec0ff */
[----:B------:R-:W4:Y:S01]  /*46f0*/  LDC R155, c[0x0][0xb20] ;  /* 0x0002c800ff9b7b82 */ /* 0x000f220000000800 */
[----:B------:R-:W3:Y:S01]  /*4700*/  LDS R0, [UR49+0x120] ;  /* 0x00012031ff007984 */ /* 0x000ee20008000800 */
[----:B------:R-:W-:Y:S01]  /*4710*/  IMAD.MOV.U32 R159, RZ, RZ, RZ ;  /* 0x000000ffff9f7224 */ /* 0x000fe200078e00ff */
[----:B------:R-:W1:Y:S01]  /*4720*/  LDCU.64 UR52, c[0x0][0x348] ;  /* 0x00006900ff3477ac */ /* 0x000e620008000a00 */
[----:B------:R-:W-:Y:S01]  /*4730*/  IMAD.U32 R166, RZ, RZ, UR4 ;  /* 0x00000004ffa67e24 */ /* 0x000fe2000f8e00ff */
[----:B------:R-:W1:Y:S03]  /*4740*/  LDCU.64 UR38, c[0x0][0x888] ;  /* 0x00011100ff2677ac */ /* 0x000e660008000a00 */
[----:B------:R-:W1:Y:S01]  /*4750*/  LDC R73, c[0x0][0xb30] ;  /* 0x0002cc00ff497b82 */ /* 0x000e620000000800 */
[----:B------:R-:W1:Y:S01]  /*4760*/  LDCU.64 UR44, c[0x0][0x890] ;  /* 0x00011200ff2c77ac */ /* 0x000e620008000a00 */
[----:B------:R-:W-:-:S06]  /*4770*/  UIADD3 UR48, UPT, UPT, UR49, 0x200, URZ ;  /* 0x0000020031307890 */ /* 0x000fcc000fffe0ff */
[----:B------:R-:W1:Y:S08]  /*4780*/  LDC.64 R148, c[0x0][0xb10] ;  /* 0x0002c400ff947b82 */ /* 0x000e700000000a00 */
[----:B------:R-:W1:Y:S08]  /*4790*/  LDC.64 R70, c[0x0][0xb18] ;  /* 0x0002c600ff467b82 */ /* 0x000e700000000a00 */
[----:B------:R-:W1:Y:S08]  /*47a0*/  LDC.64 R68, c[0x0][0xb28] ;  /* 0x0002ca00ff447b82 */ /* 0x000e700000000a00 */
[----:B------:R-:W1:Y:S01]  /*47b0*/  LDC.64 R146, c[0x0][0x8b0] ;  /* 0x00022c00ff927b82 */ /* 0x000e620000000a00 */
[----:B---3--:R-:W-:Y:S01]  /*47c0*/  IMAD.IADD R79, R0, 0x1, R79 ;  /* 0x00000001004f7824 */ /* 0x008fe200078e024f */
[----:B------:R-:W-:-:S04]  /*47d0*/  SHF.R.S32.HI R0, RZ, 0x4, R164 ;  /* 0x00000004ff007819 */ /* 0x000fc800000114a4 */
[----:B------:R-:W-:Y:S02]  /*47e0*/  LEA.HI.SX32 R163, R165, R0, 0x1c ;  /* 0x00000000a5a37211 */ /* 0x000fe400078fe2ff */
[----:B------:R-:W3:Y:S08]  /*47f0*/  LDC.64 R144, c[0x0][0x8a8] ;  /* 0x00022a00ff907b82 */ /* 0x000ef00000000a00 */
[----:B--2-4-:R-:W1:Y:S02]  /*4800*/  LDC R156, c[0x0][0x374] ;  /* 0x0000dd00ff9c7b82 */ /* 0x014e640000000800 */
.L_x_104:
[----:B------:R-:W-:Y:S02]  /*4810*/  LEA R0, R169, UR49, 0x3 ;  /* 0x00000031a9007c11 */ /* 0x000fe4000f8e18ff */
[----:B------:R-:W-:Y:S02]  /*4820*/  SHF.L.U32 R3, R161, 0x1f, RZ ;  /* 0x0000001fa1037819 */ /* 0x000fe400000006ff */
[----:B-1----:R-:W-:Y:S02]  /*4830*/  LEA R16, R169, UR49, 0x4 ;  /* 0x00000031a9107c11 */ /* 0x002fe4000f8e20ff */
[----:B------:R-:W2:Y:S02]  /*4840*/  SYNCS.PHASECHK.TRANS64.TRYWAIT P0, [R0+URZ+0x70], R3 ;  /* 0x00007003000075a7 */ /* 0x000ea400080011ff */
[----:B--2---:R-:W-:Y:S05]  /*4850*/  @!P0 BRA `(.L_x_79) ;  /* 0x00000040007c8947 */ /* 0x004fea0003800000 */
.L_x_140:
[----:B------:R-:W4:Y:S01]  /*4860*/  LDC.64 R12, c[0x0][0xb10] ;  /* 0x0002c400ff0c7b82 */ /* 0x000f220000000a00 */
[----:B------:R-:W3:Y:S01]  /*4870*/  LDS.128 R16, [R16+0x100] ;  /* 0x0001000010107984 */ /* 0x000ee20000000c00 */
[----:B-1----:R-:W-:Y:S01]  /*4880*/  ISETP.NE.AND P1, PT, R73, 0x1, PT ;  /* 0x000000014900780c */ /* 0x002fe20003f25270 */
[----:B--2---:R-:W-:Y:S01]  /*4890*/  VIADD R0, R0, 0x80 ;  /* 0x0000008000007836 */ /* 0x004fe20000000000 */
[----:B------:R-:W-:Y:S04]  /*48a0*/  ISETP.GE.AND P0, PT, R72, 0x1, PT ;  /* 0x000000014800780c */ /* 0x000fe80003f06270 */
[----:B------:R-:W1:Y:S01]  /*48b0*/  LDC.64 R10, c[0x0][0xb18] ;  /* 0x0002c600ff0a7b82 */ /* 0x000e620000000a00 */
[----:B------:R-:W-:Y:S01]  /*48c0*/  PRMT R0, RZ, 0x654, R0 ;  /* 0x00000654ff007816 */ /* 0x000fe20000000000 */
[----:B------:R-:W-:Y:S01]  /*48d0*/  @!PT LDS RZ, [RZ] ;  /* 0x00000000fffff984 */ /* 0x000fe20000000800 */
[----:B------:R-:W-:Y:S01]  /*48e0*/  @!PT LDS RZ, [RZ] ;  /* 0x00000000fffff984 */ /* 0x000fe20000000800 */
[----:B------:R-:W-:Y:S01]  /*48f0*/  @!PT LDS RZ, [RZ] ;  /* 0x00000000fffff984 */ /* 0x000fe20000000800 */
[----:B------:R-:W-:Y:S01]  /*4900*/  @!PT LDS RZ, [RZ] ;  /* 0x00000000fffff984 */ /* 0x000fe20000000800 */
[----:B------:R2:W-:Y:S06]  /*4910*/  MEMBAR.ALL.CTA ;  /* 0x0000000000007992 */ /* 0x0005ec0000008000 */
[----:B--2---:R-:W2:Y:S01]  /*4920*/  FENCE.VIEW.ASYNC.S ;  /* 0x00000000000073c6 */ /* 0x004ea20000000000 */
[----:B------:R-:W1:Y:S08]  /*4930*/  @!P1 LDC R14, c[0x0][0xb20] ;  /* 0x0002c800ff0e9b82 */ /* 0x000e700000000800 */
[----:B------:R-:W1:Y:S01]  /*4940*/  @!P1 LDC R9, c[0x0][0xb0c] ;  /* 0x0002c300ff099b82 */ /* 0x000e620000000800 */
[----:B--2---:R2:W-:Y:S01]  /*4950*/  SYNCS.ARRIVE.TRANS64.RED.A1T0 RZ, [R0+URZ], RZ ;  /* 0x000000ff00ff79a7 */ /* 0x0045e200081004ff */
[----:B---3--:R-:W-:Y:S04]  /*4960*/  LOP3.LUT P4, RZ, R18, 0x1, RZ, 0xc0, !PT ;  /* 0x0000000112ff7812 */ /* 0x008fe8000788c0ff */
[----:B------:R-:W-:Y:S09]  /*4970*/  P2R R168, PR, RZ, 0x10 ;  /* 0x00000010ffa87803 */ /* 0x000ff20000000000 */
[----:B------:R-:W-:Y:S02]  /*4980*/  @P4 MOV R77, R16 ;  /* 0x00000010004d4202 */ /* 0x000fe40000000f00 */
[----:B------:R-:W-:Y:S01]  /*4990*/  @P4 LOP3.LUT R75, R17, 0xffff, RZ, 0xc0, !PT ;  /* 0x0000ffff114b4812 */ /* 0x000fe200078ec0ff */
[----:B--2-4-:R-:W-:Y:S06]  /*49a0*/  @!P0 BRA `(.L_x_80) ;  /* 0x0000000000a48947 */ /* 0x014fec0003800000 */
[----:B------:R-:W-:Y:S01]  /*49b0*/  IMAD.HI.U32 R24, R156, R71, RZ ;  /* 0x000000479c187227 */ /* 0x000fe200078e00ff */
[----:B------:R-:W-:Y:S02]  /*49c0*/  ISETP.NE.AND P0, PT, R70, 0x1, PT ;  /* 0x000000014600780c */ /* 0x000fe40003f05270 */
[----:B------:R-:W-:Y:S01]  /*49d0*/  ISETP.NE.AND P2, PT, R72, 0x1, PT ;  /* 0x000000014800780c */ /* 0x000fe20003f45270 */
[-C--:B------:R-:W-:Y:S01]  /*49e0*/  IMAD.HI.U32 R22, R157, R148.reuse, RZ ;  /* 0x000000949d167227 */ /* 0x080fe200078e00ff */
[----:B------:R-:W-:Y:S02]  /*49f0*/  SHF.R.U32.HI R23, RZ, R155, R24 ;  /* 0x0000009bff177219 */ /* 0x000fe40000011618 */
[----:B------:R-:W-:Y:S01]  /*4a00*/  ISETP.NE.AND P3, PT, R74, 0x1, PT ;  /* 0x000000014a00780c */ /* 0x000fe20003f65270 */
[----:B------:R-:W-:Y:S01]  /*4a10*/  IMAD.HI.U32 R28, R75, R71, RZ ;  /* 0x000000474b1c7227 */ /* 0x000fe200078e00ff */
[----:B------:R-:W-:Y:S02]  /*4a20*/  SHF.R.U32.HI R22, RZ, R149, R22 ;  /* 0x00000095ff167219 */ /* 0x000fe40000011616 */
[----:B------:R-:W-:Y:S01]  /*4a30*/  SEL R3, R156, R23, !P0 ;  /* 0x000000179c037207 */ /* 0x000fe20004000000 */
[----:B------:R-:W-:Y:S01]  /*4a40*/  IMAD.HI.U32 R26, R77, R148, RZ ;  /* 0x000000944d1a7227 */ /* 0x000fe200078e00ff */
[----:B------:R-:W-:Y:S03]  /*4a50*/  SEL R7, R157, R22, !P3 ;  /* 0x000000169d077207 */ /* 0x000fe60005800000 */
[-C--:B------:R-:W-:Y:S01]  /*4a60*/  IMAD.HI.U32 R22, R3, R68.reuse, RZ ;  /* 0x0000004403167227 */ /* 0x080fe200078e00ff */
[----:B------:R-:W-:Y:S03]  /*4a70*/  SHF.R.U32.HI R26, RZ, R149, R26 ;  /* 0x00000095ff1a7219 */ /* 0x000fe6000001161a */
[----:B------:R-:W-:Y:S01]  /*4a80*/  IMAD.HI.U32 R24, R7, R68, RZ ;  /* 0x0000004407187227 */ /* 0x000fe200078e00ff */
[----:B------:R-:W-:Y:S02]  /*4a90*/  @P2 SHF.R.U32.HI R3, RZ, R69, R22 ;  /* 0x00000045ff032219 */ /* 0x000fe40000011616 */
[----:B------:R-:W-:Y:S02]  /*4aa0*/  SHF.R.U32.HI R22, RZ, R155, R28 ;  /* 0x0000009bff167219 */ /* 0x000fe4000001161c */
[----:B------:R-:W-:Y:S01]  /*4ab0*/  @P2 SHF.R.U32.HI R7, RZ, R69, R24 ;  /* 0x00000045ff072219 */ /* 0x000fe20000011618 */
[C---:B------:R-:W-:Y:S01]  /*4ac0*/  IMAD R2, R72.reuse, R3, RZ ;  /* 0x0000000348027224 */ /* 0x040fe200078e02ff */
[----:B------:R-:W-:Y:S02]  /*4ad0*/  SEL R5, R75, R22, !P0 ;  /* 0x000000164b057207 */ /* 0x000fe40004000000 */
[----:B------:R-:W-:Y:S01]  /*4ae0*/  SEL R3, R77, R26, !P3 ;  /* 0x0000001a4d037207 */ /* 0x000fe20005800000 */
[----:B------:R-:W-:Y:S01]  /*4af0*/  IMAD R4, R72, R7, RZ ;  /* 0x0000000748047224 */ /* 0x000fe200078e02ff */
[C---:B------:R-:W-:Y:S01]  /*4b00*/  ISETP.GE.AND P0, PT, R5.reuse, R2, PT ;  /* 0x000000020500720c */ /* 0x040fe20003f06270 */
[----:B------:R-:W-:Y:S03]  /*4b10*/  IMAD.HI.U32 R6, R5, R68, RZ ;  /* 0x0000004405067227 */ /* 0x000fe600078e00ff */
[----:B------:R-:W-:Y:S01]  /*4b20*/  ISETP.GE.OR P0, PT, R3, R4, P0 ;  /* 0x000000040300720c */ /* 0x000fe20000706670 */
[----:B------:R-:W-:Y:S01]  /*4b30*/  IMAD.MOV R4, RZ, RZ, -R3 ;  /* 0x000000ffff047224 */ /* 0x000fe200078e0a03 */
[-C--:B------:R-:W-:Y:S03]  /*4b40*/  SHF.R.U32.HI R6, RZ, R69.reuse, R6 ;  /* 0x00000045ff067219 */ /* 0x080fe60000011606 */
[----:B------:R-:W-:Y:S01]  /*4b50*/  IMAD R77, R74, R4, R77 ;  /* 0x000000044a4d7224 */ /* 0x000fe200078e024d */
[----:B------:R-:W-:Y:S05]  /*4b60*/  SEL R15, R5, R6, !P2 ;  /* 0x00000006050f7207 */ /* 0x000fea0005000000 */
[----:B------:R-:W-:Y:S02]  /*4b70*/  IMAD.MOV R6, RZ, RZ, -R15 ;  /* 0x000000ffff067224 */ /* 0x000fe400078e0a0f */
[C---:B------:R-:W-:Y:S04]  /*4b80*/  @!P0 IMAD.HI.U32 R2, R3.reuse, R68, RZ ;  /* 0x0000004403028227 */ /* 0x040fe800078e00ff */
[----:B------:R-:W-:Y:S01]  /*4b90*/  IMAD R6, R72, R6, R5 ;  /* 0x0000000648067224 */ /* 0x000fe200078e0205 */
[----:B------:R-:W-:Y:S04]  /*4ba0*/  @!P0 SHF.R.U32.HI R2, RZ, R69, R2 ;  /* 0x00000045ff028219 */ /* 0x000fe80000011602 */
[----:B------:R-:W-:Y:S02]  /*4bb0*/  @!P0 SEL R0, R3, R2, !P2 ;  /* 0x0000000203008207 */ /* 0x000fe40005000000 */
[----:B------:R-:W-:Y:S02]  /*4bc0*/  IADD3 R2, PT, PT, -R5, RZ, RZ ;  /* 0x000000ff05027210 */ /* 0x000fe40007ffe1ff */
[----:B------:R-:W-:Y:S01]  /*4bd0*/  @!P0 IADD3 R8, PT, PT, R15, -R0, RZ ;  /* 0x800000000f088210 */ /* 0x000fe20007ffe0ff */
[----:B------:R-:W-:Y:S02]  /*4be0*/  @!P0 IMAD R0, R7, R6, R0 ;  /* 0x0000000607008224 */ /* 0x000fe400078e0200 */
[----:B------:R-:W-:Y:S02]  /*4bf0*/  IMAD R75, R70, R2, R75 ;  /* 0x00000002464b7224 */ /* 0x000fe400078e024b */
[----:B------:R-:W-:Y:S02]  /*4c00*/  @!P0 IMAD R5, R8, R72, R3 ;  /* 0x0000004808058224 */ /* 0x000fe400078e0203 */
[----:B------:R-:W-:Y:S04]  /*4c10*/  @!P0 IMAD.MOV.U32 R3, RZ, RZ, R0 ;  /* 0x000000ffff038224 */ /* 0x000fe800078e0000 */
[----:B------:R-:W-:Y:S02]  /*4c20*/  IMAD R77, R3, R74, R77 ;  /* 0x0000004a034d7224 */ /* 0x000fe400078e024d */
[----:B------:R-:W-:Y:S07]  /*4c30*/  IMAD R75, R5, R70, R75 ;  /* 0x00000046054b7224 */ /* 0x000fee00078e024b */
.L_x_80:
[----:B-1----:R-:W-:Y:S01]  /*4c40*/  @!P1 ISETP.NE.AND P0, PT, R10, 0x1, PT ;  /* 0x000000010a00980c */ /* 0x002fe20003f05270 */
[----:B------:R-:W-:Y:S01]  /*4c50*/  @!P1 IMAD.HI.U32 R0, R77, R12, RZ ;  /* 0x0000000c4d009227 */ /* 0x000fe200078e00ff */
[----:B------:R-:W-:Y:S01]  /*4c60*/  @!P1 ISETP.NE.AND P2, PT, R9, 0x1, PT ;  /* 0x000000010900980c */ /* 0x000fe20003f45270 */
[----:B------:R-:W-:Y:S01]  /*4c70*/  ULOP3.LUT UP0, URZ, UR48, 0x1b0, URZ, 0xc0, !UPT ;  /* 0x000001b030ff7892 */ /* 0x000fe2000f80c0ff */
[----:B------:R-:W-:Y:S01]  /*4c80*/  R2UR UR42, R21 ;  /* 0x00000000152a72ca */ /* 0x000fe200000e0000 */
[----:B------:R-:W-:Y:S01]  /*4c90*/  @!P1 IMAD.HI.U32 R3, R75, R11, RZ ;  /* 0x0000000b4b039227 */ /* 0x000fe200078e00ff */
[----:B------:R-:W-:Y:S02]  /*4ca0*/  @!P1 SHF.R.U32.HI R0, RZ, R13, R0 ;  /* 0x0000000dff009219 */ /* 0x000fe40000011600 */
[----:B------:R-:W-:Y:S01]  /*4cb0*/  R2UR UR41, R20 ;  /* 0x00000000142972ca */ /* 0x000fe200000e0000 */
[----:B------:R-:W-:Y:S01]  /*4cc0*/  VIADD R169, R169, 0x1 ;  /* 0x00000001a9a97836 */ /* 0x000fe20000000000 */
[----:B------:R-:W-:Y:S02]  /*4cd0*/  @!P1 SHF.R.U32.HI R2, RZ, R14, R3 ;  /* 0x0000000eff029219 */ /* 0x000fe40000011603 */
[----:B------:R-:W-:Y:S02]  /*4ce0*/  @!P1 SEL R3, R77, R0, !P2 ;  /* 0x000000004d039207 */ /* 0x000fe40005000000 */
[----:B------:R-:W-:Y:S02]  /*4cf0*/  @!P1 SEL R2, R75, R2, !P0 ;  /* 0x000000024b029207 */ /* 0x000fe40004000000 */
[----:B------:R-:W-:Y:S01]  /*4d00*/  @P4 SHF.R.U32.HI R158, RZ, 0x10, R17 ;  /* 0x00000010ff9e4819 */ /* 0x000fe20000011611 */
[----:B------:R-:W-:Y:S02]  /*4d10*/  USHF.L.U32 UR42, UR42, 0x7, URZ ;  /* 0x000000072a2a7899 */ /* 0x000fe400080006ff */
[----:B------:R-:W-:Y:S02]  /*4d20*/  @!P1 IMAD.IADD R0, R2, 0x1, -R3 ;  /* 0x0000000102009824 */ /* 0x000fe400078e0a03 */
[----:B------:R-:W-:Y:S01]  /*4d30*/  @!P1 IMAD.IADD R2, R3, 0x1, -R2 ;  /* 0x0000000103029824 */ /* 0x000fe200078e0a02 */
[----:B------:R-:W-:Y:S01]  /*4d40*/  USHF.L.U32 UR41, UR41, 0x7, URZ ;  /* 0x0000000729297899 */ /* 0x000fe200080006ff */
[----:B------:R-:W-:Y:S02]  /*4d50*/  @!P1 IMAD R77, R0, R9, R77 ;  /* 0x00000009004d9224 */ /* 0x000fe400078e024d */
[----:B------:R-:W-:Y:S01]  /*4d60*/  @!P1 IMAD R75, R2, R10, R75 ;  /* 0x0000000a024b9224 */ /* 0x000fe200078e024b */
[----:B------:R-:W-:Y:S08]  /*4d70*/  BRA.U !UP0, `(.L_x_81) ;  /* 0x0000000108407547 */ /* 0x000ff0000b800000 */
[----:B------:R-:W1:Y:S01]  /*4d80*/  LDCU.64 UR8, c[0x4][0x80] ;  /* 0x01001000ff0877ac */ /* 0x000e620008000a00 */
[----:B------:R-:W-:Y:S01]  /*4d90*/  MOV R3, 0x0 ;  /* 0x0000000000037802 */ /* 0x000fe20000000f00 */
[----:B------:R-:W-:Y:S02]  /*4da0*/  HFMA2 R12, -RZ, RZ, 0, 5.9604644775390625e-08 ;  /* 0x00000001ff0c7431 */ /* 0x000fe400000001ff */
[----:B------:R-:W-:Y:S02]  /*4db0*/  IMAD.MOV.U32 R8, RZ, RZ, 0x70 ;  /* 0x00000070ff087424 */ /* 0x000fe400078e00ff */
[----:B------:R-:W-:Y:S01]  /*4dc0*/  IMAD.MOV.U32 R13, RZ, RZ, RZ ;  /* 0x000000ffff0d7224 */ /* 0x000fe200078e00ff */
[----:B------:R-:W2:Y:S01]  /*4dd0*/  LDCU.64 UR6, c[0x4][0x88] ;  /* 0x01001100ff0677ac */ /* 0x000ea20008000a00 */
[----:B------:R-:W3:Y:S01]  /*4de0*/  LDC.64 R2, c[0x4][R3] ;  /* 0x0100000003027b82 */ /* 0x000ee20000000a00 */
[----:B------:R-:W4:Y:S01]  /*4df0*/  LDCU.64 UR4, c[0x4][0x8] ;  /* 0x01000100ff0477ac */ /* 0x000f220008000a00 */
[----:B-1----:R-:W-:Y:S01]  /*4e00*/  MOV R5, UR9 ;  /* 0x0000000900057c02 */ /* 0x002fe20008000f00 */
[----:B------:R-:W-:Y:S01]  /*4e10*/  IMAD.U32 R4, RZ, RZ, UR8 ;  /* 0x00000008ff047e24 */ /* 0x000fe2000f8e00ff */
[----:B--2---:R-:W-:Y:S01]  /*4e20*/  MOV R7, UR7 ;  /* 0x0000000700077c02 */ /* 0x004fe20008000f00 */
[----:B------:R-:W-:Y:S01]  /*4e30*/  IMAD.U32 R6, RZ, RZ, UR6 ;  /* 0x00000006ff067e24 */ /* 0x000fe2000f8e00ff */
[----:B----4-:R-:W-:Y:S01]  /*4e40*/  MOV R11, UR5 ;  /* 0x00000005000b7c02 */ /* 0x010fe20008000f00 */
[----:B------:R-:W-:Y:S02]  /*4e50*/  IMAD.U32 R10, RZ, RZ, UR4 ;  /* 0x00000004ff0a7e24 */ /* 0x000fe4000f8e00ff */
[----:B------:R-:W-:Y:S07]  /*4e60*/  LEPC R20, `(.L_x_81) ;  /* 0x000000001014794e */ /* 0x000fee0000000000 */
[----:B---3-5:R-:W-:Y:S05]  /*4e70*/  CALL.ABS.NOINC R2 ;  /* 0x0000000002007343 */ /* 0x028fea0003c00000 */
.L_x_81:
[----:B------:R-:W-:Y:S01]  /*4e80*/  LOP3.LUT P0, RZ, R166, 0x1b0, RZ, 0xc0, !PT ;  /* 0x000001b0a6ff7812 */ /* 0x000fe2000780c0ff */
[----:B------:R-:W-:Y:S11]  /*4e90*/  BSSY.RECONVERGENT B6, `(.L_x_82) ;  /* 0x0000013000067945 */ /* 0x000ff60003800200 */
[----:B------:R-:W-:Y:S01]  /*4ea0*/  @!UPT UIADD3 URZ, UPT, UPT, URZ, URZ, URZ ;  /* 0x000000fffffff290 */ /* 0x000fe2000fffe0ff */
[----:B------:R-:W-:Y:S05]  /*4eb0*/  @!P0 BRA `(.L_x_83) ;  /* 0x0000000000408947 */ /* 0x000fea0003800000 */
        /* <DEDUP_REMOVED lines=16> */
.L_x_83:
[----:B------:R-:W-:Y:S05]  /*4fc0*/  BSYNC.RECONVERGENT B6 ;  /* 0x0000000000067941 */ /* 0x000fea0003800200 */
.L_x_82:
[----:B------:R-:W-:Y:S01]  /*4fd0*/  ISETP.NE.U32.AND P4, PT, R146, RZ, PT ;  /* 0x000000ff9200720c */ /* 0x000fe20003f85070 */
[----:B------:R-:W-:Y:S01]  /*4fe0*/  UISETP.NE.AND UP2, UPT, UR50, URZ, UPT ;  /* 0x000000ff3200728c */ /* 0x000fe2000bf45270 */
[----:B------:R-:W-:Y:S01]  /*4ff0*/  ISETP.NE.U32.AND P2, PT, RZ, UR38, PT ;  /* 0x00000026ff007c0c */ /* 0x000fe2000bf45070 */
[----:B------:R-:W-:Y:S01]  /*5000*/  UISETP.NE.U32.AND UP1, UPT, UR44, URZ, UPT ;  /* 0x000000ff2c00728c */ /* 0x000fe2000bf25070 */
[----:B------:R-:W-:Y:S01]  /*5010*/  ISETP.NE.AND.EX P4, PT, R147, RZ, PT, P4 ;  /* 0x000000ff9300720c */ /* 0x000fe20003f85340 */
[----:B------:R-:W-:Y:S01]  /*5020*/  UPLOP3.LUT UP0, UPT, UPT, UPT, UPT, 0x40, 0x4 ;  /* 0x000000000004789c */ /* 0x000fe20003f0e870 */
[----:B------:R-:W-:Y:S01]  /*5030*/  ISETP.NE.AND.EX P2, PT, RZ, UR39, PT, P2 ;  /* 0x00000027ff007c0c */ /* 0x000fe2000bf45320 */
[----:B------:R-:W-:Y:S01]  /*5040*/  UISETP.NE.AND.EX UP1, UPT, UR45, URZ, UPT, UP1 ;  /* 0x000000ff2d00728c */ /* 0x000fe2000bf25310 */
[----:B------:R-:W-:Y:S04]  /*5050*/  PLOP3.LUT P1, PT, PT, PT, UP2, 0x80, 0x8 ;  /* 0x000000000008781c */ /* 0x000fe80003f2f028 */
[----:B------:R-:W-:Y:S06]  /*5060*/  @UP2 UPLOP3.LUT UP0, UPT, UPT, UPT, UP1, 0x80, 0x8 ;  /* 0x000000000008289c */ /* 0x000fec0003f0f010 */
[----:B------:R-:W-:Y:S01]  /*5070*/  PLOP3.LUT P0, PT, PT, PT, UP0, 0x80, 0x8 ;  /* 0x000000000008781c */ /* 0x000fe20003f0f008 */
[----:B------:R-:W-:Y:S01]  /*5080*/  @!UPT UIADD3 URZ, UPT, UPT, URZ, URZ, URZ ;  /* 0x000000fffffff290 */ /* 0x000fe2000fffe0ff */
[----:B------:R-:W-:Y:S11]  /*5090*/  BRA.U !UP1, `(.L_x_84) ;  /* 0x0000000109387547 */ /* 0x000ff6000b800000 */
[----:B------:R-:W-:Y:S01]  /*50a0*/  UISETP.NE.U32.AND UP0, UPT, UR38, URZ, UPT ;  /* 0x000000ff2600728c */ /* 0x000fe2000bf05070 */
[----:B------:R-:W-:Y:S02]  /*50b0*/  HFMA2 R0, -RZ, RZ, 0, 5.9604644775390625e-08 ;  /* 0x00000001ff007431 */ /* 0x000fe400000001ff */
[----:B------:R-:W-:Y:S01]  /*50c0*/  IMAD.MOV.U32 R151, RZ, RZ, 0x1 ;  /* 0x00000001ff977424 */ /* 0x000fe200078e00ff */
[----:B------:R-:W-:Y:S06]  /*50d0*/  UISETP.NE.AND.EX UP0, UPT, UR39, URZ, UPT, UP0 ;  /* 0x000000ff2700728c */ /* 0x000fec000bf05300 */
[----:B------:R-:W-:Y:S05]  /*50e0*/  PLOP3.LUT P3, PT, PT, PT, UP0, 0x80, 0x8 ;  /* 0x000000000008781c */ /* 0x000fea0003f6f008 */
[----:B------:R-:W1:Y:S01]  /*50f0*/  @UP0 LDCU.64 UR6, c[0x0][0x888] ;  /* 0x00011100ff0607ac */ /* 0x000e620008000a00 */
[----:B------:R-:W-:Y:S07]  /*5100*/  @UP0 UIMAD UR4, UR36, UR44, URZ ;  /* 0x0000002c240402a4 */ /* 0x000fee000f8e02ff */
[----:B------:R-:W-:Y:S01]  /*5110*/  @!P3 PRMT R151, R0, 0x7610, R151 ;  /* 0x000076100097b816 */ /* 0x000fe20000000097 */
[----:B-1----:R-:W-:Y:S03]  /*5120*/  @UP0 UIMAD.WIDE UR6, UR4, 0x4, UR6 ;  /* 0x00000004040608a5 */ /* 0x002fe6000f8e0206 */
[----:B------:R-:W1:Y:S03]  /*5130*/  @!UP0 LDCU UR4, c[0x0][0x880] ;  /* 0x00011000ff0487ac */ /* 0x000e660008000800 */
[----:B------:R-:W-:Y:S01]  /*5140*/  IMAD.U32 R2, RZ, RZ, UR6 ;  /* 0x00000006ff027e24 */ /* 0x000fe2000f8e00ff */
[----:B------:R-:W-:Y:S05]  /*5150*/  MOV R3, UR7 ;  /* 0x0000000700037c02 */ /* 0x000fea0008000f00 */
[----:B-----5:R2:W5:Y:S02]  /*5160*/  @P3 LDG.E R82, desc[UR46][R2.64] ;  /* 0x0000002e02523981 */ /* 0x020564000c1e1900 */
[----:B-12---:R-:W-:Y:S02]  /*5170*/  @!P3 IMAD.U32 R82, RZ, RZ, UR4 ;  /* 0x00000004ff52be24 */ /* 0x006fe4000f8e00ff */
.L_x_84:
[----:B------:R-:W-:Y:S05]  /*5180*/  @!P4 BRA `(.L_x_85) ;  /* 0x000000000020c947 */ /* 0x000fea0003800000 */
[----:B------:R-:W-:Y:S04]  /*5190*/  ISETP.NE.U32.AND P3, PT, R144, RZ, PT ;  /* 0x000000ff9000720c */ /* 0x000fe80003f65070 */
[----:B------:R-:W-:Y:S11]  /*51a0*/  ISETP.NE.AND.EX P3, PT, R145, RZ, PT, P3 ;  /* 0x000000ff9100720c */ /* 0x000ff60003f65330 */
[----:B------:R-:W-:Y:S02]  /*51b0*/  @!UPT UIADD3 URZ, UPT, UPT, URZ, URZ, URZ ;  /* 0x000000fffffff290 */ /* 0x000fe4000fffe0ff */
[----:B------:R-:W1:Y:S01]  /*51c0*/  @P3 LDC.64 R2, c[0x0][0x8a8] ;  /* 0x00022a00ff023b82 */ /* 0x000e620000000a00 */
[----:B------:R-:W-:Y:S04]  /*51d0*/  @P3 IMAD R0, R146, UR36, RZ ;  /* 0x0000002492003c24 */ /* 0x000fe8000f8e02ff */
[----:B-1----:R-:W-:Y:S05]  /*51e0*/  @P3 IMAD.WIDE R2, R0, 0x4, R2 ;  /* 0x0000000400023825 */ /* 0x002fea00078e0202 */
[----:B-----5:R1:W5:Y:S02]  /*51f0*/  @P3 LDG.E R78, desc[UR46][R2.64] ;  /* 0x0000002e024e3981 */ /* 0x020364000c1e1900 */
[----:B-1----:R-:W2:Y:S02]  /*5200*/  @!P3 LDC R78, c[0x0][0x8a0] ;  /* 0x00022800ff4ebb82 */ /* 0x002ea40000000800 */
.L_x_85:
[----:B-----5:R-:W-:Y:S01]  /*5210*/  ISETP.NE.AND P4, PT, R82, RZ, PT ;  /* 0x000000ff5200720c */ /* 0x020fe20003f85270 */
[----:B------:R-:W-:Y:S01]  /*5220*/  BSSY B1, `(.L_x_86) ;  /* 0x0000048000017945 */ /* 0x000fe20003800000 */
[----:B------:R-:W-:Y:S01]  /*5230*/  SEL R7, RZ, 0xffffffff, P2 ;  /* 0xffffffffff077807 */ /* 0x000fe20001000000 */
[----:B------:R-:W-:Y:S01]  /*5240*/  IMAD.MOV.U32 R117, RZ, RZ, 0x1 ;  /* 0x00000001ff757424 */ /* 0x000fe200078e00ff */
[----:B------:R-:W-:Y:S01]  /*5250*/  LOP3.LUT P3, RZ, R151, 0xff, RZ, 0xc0, !PT ;  /* 0x000000ff97ff7812 */ /* 0x000fe2000786c0ff */
[----:B------:R-:W-:Y:S01]  /*5260*/  IMAD R80, R76, 0x80, R79 ;  /* 0x000000804c507824 */ /* 0x000fe200078e024f */
[----:B------:R-:W-:Y:S02]  /*5270*/  @P1 SEL R0, RZ, 0xffffffff, P4 ;  /* 0xffffffffff001807 */ /* 0x000fe40002000000 */
[----:B------:R-:W-:Y:S02]  /*5280*/  CS2R R98, SRZ ;  /* 0x0000000000627805 */ /* 0x000fe4000001ff00 */
[----:B------:R-:W-:Y:S02]  /*5290*/  LEA R3, R160, UR49, 0x3 ;  /* 0x00000031a0037c11 */ /* 0x000fe4000f8e18ff */
[----:B------:R-:W-:Y:S02]  /*52a0*/  CS2R R96, SRZ ;  /* 0x0000000000607805 */ /* 0x000fe4000001ff00 */
[----:B------:R-:W-:Y:S02]  /*52b0*/  @P0 SEL R0, R7, R0, !P3 ;  /* 0x0000000007000207 */ /* 0x000fe40005800000 */
[----:B------:R-:W-:Y:S02]  /*52c0*/  CS2R R94, SRZ ;  /* 0x00000000005e7805 */ /* 0x000fe4000001ff00 */
[----:B------:R-:W-:Y:S02]  /*52d0*/  LEA R116, R76, UR49, 0x3 ;  /* 0x000000314c747c11 */ /* 0x000fe4000f8e18ff */
[----:B------:R-:W-:Y:S02]  /*52e0*/  CS2R R92, SRZ ;  /* 0x00000000005c7805 */ /* 0x000fe4000001ff00 */
[----:B------:R-:W-:Y:S02]  /*52f0*/  @P1 LOP3.LUT R0, R0, 0x1, RZ, 0xc0, !PT ;  /* 0x0000000100001812 */ /* 0x000fe400078ec0ff */
[----:B------:R-:W-:Y:S02]  /*5300*/  CS2R R90, SRZ ;  /* 0x00000000005a7805 */ /* 0x000fe4000001ff00 */
[----:B------:R-:W-:Y:S02]  /*5310*/  SHF.L.U32 R5, R162, 0x1f, RZ ;  /* 0x0000001fa2057819 */ /* 0x000fe400000006ff */
[----:B------:R-:W-:Y:S02]  /*5320*/  CS2R R88, SRZ ;  /* 0x0000000000587805 */ /* 0x000fe4000001ff00 */
[----:B------:R-:W-:Y:S02]  /*5330*/  ISETP.NE.U32.OR P6, PT, R0, 0x1, !P1 ;  /* 0x000000010000780c */ /* 0x000fe40004fc5470 */
[----:B------:R-:W-:Y:S02]  /*5340*/  CS2R R102, SRZ ;  /* 0x0000000000667805 */ /* 0x000fe4000001ff00 */
[----:B------:R-:W-:Y:S02]  /*5350*/  PLOP3.LUT P2, PT, PT, PT, UP1, 0x80, 0x8 ;  /* 0x000000000008781c */ /* 0x000fe40003f4f018 */
[----:B------:R-:W-:Y:S02]  /*5360*/  CS2R R100, SRZ ;  /* 0x0000000000647805 */ /* 0x000fe4000001ff00 */
[----:B------:R-:W-:Y:S02]  /*5370*/  SEL R0, RZ, 0xffffffff, P4 ;  /* 0xffffffffff007807 */ /* 0x000fe40002000000 */
[----:B------:R-:W-:Y:S03]  /*5380*/  P2R R104, PR, RZ, 0x40 ;  /* 0x00000040ff687803 */ /* 0x000fe60000000000 */
[----:B------:R-:W-:Y:S04]  /*5390*/  @P6 SHF.L.U32 R2, R159, 0x1f, RZ ;  /* 0x0000001f9f026819 */ /* 0x000fe800000006ff */
[----:B------:R-:W-:Y:S01]  /*53a0*/  @P2 SEL R0, R7, R0, !P3 ;  /* 0x0000000007002207 */ /* 0x000fe20005800000 */
[----:B------:R-:W1:Y:S03]  /*53b0*/  @P6 SYNCS.PHASECHK.TRANS64.TRYWAIT P1, [R3+URZ+0x40], R2 ;  /* 0x00004002030065a7 */ /* 0x000e6600080211ff */
[----:B------:R-:W-:Y:S04]  /*53c0*/  LOP3.LUT R0, R0, 0x1, RZ, 0xc0, !PT ;  /* 0x0000000100007812 */ /* 0x000fe800078ec0ff */
[----:B------:R-:W-:Y:S04]  /*53d0*/  ISETP.NE.U32.AND P5, PT, R0, 0x1, PT ;  /* 0x000000010000780c */ /* 0x000fe80003fa5070 */
[----:B------:R-:W-:Y:S01]  /*53e0*/  P2R R118, PR, RZ, 0x20 ;  /* 0x00000020ff767803 */ /* 0x000fe20000000000 */
[----:B------:R3:W4:Y:S01]  /*53f0*/  SYNCS.PHASECHK.TRANS64.TRYWAIT P0, [R116+URZ+0x90], R5 ;  /* 0x00009005740075a7 */ /* 0x00072200080011ff */
[----:B-1----:R-:W-:Y:S01]  /*5400*/  @P6 SEL R117, RZ, 0x1, !P1 ;  /* 0x00000001ff756807 */ /* 0x002fe20004800000 */
[----:B---3--:R-:W-:Y:S06]  /*5410*/  @!P6 BRA `(.L_x_87) ;  /* 0x0000000000a0e947 */ /* 0x008fec0003800000 */
[----:B------:R-:W-:Y:S01]  /*5420*/  @P5 IMAD R7, R160, 0x2000, R153 ;  /* 0x00002000a0075824 */ /* 0x000fe200078e0299 */
[----:B------:R-:W-:Y:S01]  /*5430*/  ISETP.NE.AND P1, PT, R117, RZ, PT ;  /* 0x000000ff7500720c */ /* 0x000fe20003f25270 */
[----:B------:R-:W-:Y:S01]  /*5440*/  BSSY B0, `(.L_x_88) ;  /* 0x0000011000007945 */ /* 0x000fe20003800000 */
[----:B------:R-:W-:Y:S01]  /*5450*/  CS2R R102, SRZ ;  /* 0x0000000000667805 */ /* 0x000fe2000001ff00 */
[----:B------:R-:W-:Y:S01]  /*5460*/  @P5 VIADD R2, R7, UR49 ;  /* 0x0000003107025c36 */ /* 0x000fe20008000000 */
[----:B------:R-:W-:Y:S02]  /*5470*/  CS2R R100, SRZ ;  /* 0x0000000000647805 */ /* 0x000fe4000001ff00 */
[----:B------:R-:W-:Y:S02]  /*5480*/  CS2R R90, SRZ ;  /* 0x00000000005a7805 */ /* 0x000fe4000001ff00 */
[----:B------:R-:W-:Y:S01]  /*5490*/  CS2R R88, SRZ ;  /* 0x0000000000587805 */ /* 0x000fe2000001ff00 */
[--C-:B------:R-:W-:Y:S01]  /*54a0*/  @P5 IMAD.IADD R6, R165, 0x1, R2.reuse ;  /* 0x00000001a5065824 */ /* 0x100fe200078e0202 */
[----:B------:R-:W-:Y:S01]  /*54b0*/  CS2R R94, SRZ ;  /* 0x00000000005e7805 */ /* 0x000fe2000001ff00 */
[--C-:B------:R-:W-:Y:S01]  /*54c0*/  @P5 IMAD.IADD R4, R164, 0x1, R2.reuse ;  /* 0x00000001a4045824 */ /* 0x100fe200078e0202 */
[----:B------:R-:W-:Y:S01]  /*54d0*/  CS2R R92, SRZ ;  /* 0x00000000005c7805 */ /* 0x000fe2000001ff00 */
[----:B------:R-:W-:Y:S01]  /*54e0*/  @P5 IMAD R2, R163, 0x10, R2 ;  /* 0x00000010a3025824 */ /* 0x000fe200078e0202 */
[----:B------:R-:W-:Y:S02]  /*54f0*/  CS2R R98, SRZ ;  /* 0x0000000000627805 */ /* 0x000fe4000001ff00 */
[----:B------:R-:W-:Y:S01]  /*5500*/  CS2R R96, SRZ ;  /* 0x0000000000607805 */ /* 0x000fe2000001ff00 */
[----:B------:R-:W-:Y:S06]  /*5510*/  @P1 BRA `(.L_x_89) ;  /* 0x00000000000c1947 */ /* 0x000fec0003800000 */
[----:B------:R-:W-:Y:S04]  /*5520*/  SHF.L.U32 R0, R159, 0x1f, RZ ;  /* 0x0000001f9f007819 */ /* 0x000fe800000006ff */
[----:B------:R-:W1:Y:S02]  /*5530*/  SYNCS.PHASECHK.TRANS64.TRYWAIT P1, [R3+URZ+0x40], R0 ;  /* 0x00004000030075a7 */ /* 0x000e6400080211ff */
[----:B-1----:R-:W-:Y:S05]  /*5540*/  @!P1 BRA `(.L_x_90) ;  /* 0x0000003400549947 */ /* 0x002fea0003800000 */
.L_x_89:
[----:B------:R-:W-:Y:S05]  /*5550*/  BSYNC B0 ;  /* 0x0000000000007941 */ /* 0x000fea0003800000 */
.L_x_88:
[----:B------:R-:W-:Y:S01]  /*5560*/  ISETP.NE.AND P1, PT, R118, RZ, PT ;  /* 0x000000ff7600720c */ /* 0x000fe20003f25270 */
[----:B-1----:R-:W-:Y:S02]  /*5570*/  VIADD R3, R3, 0x50 ;  /* 0x0000005003037836 */ /* 0x002fe40000000000 */
[----:B------:R-:W-:Y:S02]  /*5580*/  IMAD.U32 R0, RZ, RZ, UR37 ;  /* 0x00000025ff007e24 */ /* 0x000fe4000f8e00ff */
[----:B------:R-:W-:Y:S03]  /*5590*/  VIADD R160, R160, 0x1 ;  /* 0x00000001a0a07836 */ /* 0x000fe60000000000 */
[----:B------:R-:W-:Y:S05]  /*55a0*/  PRMT R0, R0, 0x654, R3 ;  /* 0x0000065400007816 */ /* 0x000fea0000000003 */
[----:B------:R1:W3:Y:S04]  /*55b0*/  @P1 LDS.128 R100, [R7+UR49+0x200] ;  /* 0x0002003107641984 */ /* 0x0002e80008000c00 */
[----:B------:R1:W1:Y:S04]  /*55c0*/  @P1 LDS.128 R88, [R6+0x200] ;  /* 0x0002000006581984 */ /* 0x0002680000000c00 */
[----:B------:R1:W1:Y:S04]  /*55d0*/  @P1 LDS.128 R92, [R4+0x200] ;  /* 0x00020000045c1984 */ /* 0x0002680000000c00 */
[----:B------:R1:W1:Y:S01]  /*55e0*/  @P1 LDS.128 R96, [R2+0x200] ;  /* 0x0002000002601984 */ /* 0x0002620000000c00 */
[C---:B------:R-:W-:Y:S01]  /*55f0*/  ISETP.NE.AND P1, PT, R160.reuse, 0x2, PT ;  /* 0x00000002a000780c */ /* 0x040fe20003f25270 */
[----:B------:R-:W-:Y:S01]  /*5600*/  @!PT LDS RZ, [RZ] ;  /* 0x00000000fffff984 */ /* 0x000fe20000000800 */
[----:B------:R-:W-:Y:S01]  /*5610*/  @!PT LDS RZ, [RZ] ;  /* 0x00000000fffff984 */ /* 0x000fe20000000800 */
[----:B------:R-:W-:Y:S01]  /*5620*/  @!PT LDS RZ, [RZ] ;  /* 0x00000000fffff984 */ /* 0x000fe20000000800 */
[----:B------:R-:W-:Y:S01]  /*5630*/  @!PT LDS RZ, [RZ] ;  /* 0x00000000fffff984 */ /* 0x000fe20000000800 */
[----:B------:R5:W-:Y:S06]  /*5640*/  MEMBAR.ALL.CTA ;  /* 0x0000000000007992 */ /* 0x000bec0000008000 */
[----:B-----5:R-:W5:Y:S01]  /*5650*/  FENCE.VIEW.ASYNC.S ;  /* 0x00000000000073c6 */ /* 0x020f620000000000 */
[----:B------:R-:W-:Y:S01]  /*5660*/  SEL R160, R160, RZ, P1 ;  /* 0x000000ffa0a07207 */ /* 0x000fe20000800000 */
[----:B-----5:R5:W-:Y:S02]  /*5670*/  SYNCS.ARRIVE.TRANS64.RED.A1T0 RZ, [R0+URZ], RZ ;  /* 0x000000ff00ff79a7 */ /* 0x020be400081004ff */
[----:B-----5:R-:W-:Y:S04]  /*5680*/  SEL R0, RZ, 0x1, P1 ;  /* 0x00000001ff007807 */ /* 0x020fe80000800000 */
[----:B---3--:R-:W-:Y:S02]  /*5690*/  LOP3.LUT R159, R159, R0, RZ, 0x3c, !PT ;  /* 0x000000009f9f7212 */ /* 0x008fe400078e3cff */
.L_x_87:
[----:B------:R-:W-:Y:S05]  /*56a0*/  BSYNC B1 ;  /* 0x0000000000017941 */ /* 0x000fea0003800000 */
.L_x_86:
[----:B------:R-:W-:Y:S04]  /*56b0*/  SHF.R.U32.HI R3, RZ, 0x15, R80 ;  /* 0x00000015ff037819 */ /* 0x000fe80000011650 */
[----:B------:R-:W-:Y:S01]  /*56c0*/  LOP3.LUT P1, RZ, R3, 0x3, R154, 0x48, !PT ;  /* 0x0000000303ff7812 */ /* 0x000fe2000782489a */
[----:B------:R-:W-:Y:S01]  /*56d0*/  @!UPT UIADD3 URZ, UPT, UPT, URZ, URZ, URZ ;  /* 0x000000fffffff290 */ /* 0x000fe2000fffe0ff */
[----:B----4-:R-:W-:Y:S11]  /*56e0*/  @P0 BRA `(.L_x_91) ;  /* 0x0000000000080947 */ /* 0x010ff60003800000 */
[----:B------:R-:W3:Y:S02]  /*56f0*/  SYNCS.PHASECHK.TRANS64.TRYWAIT P0, [R116+URZ+0x90], R5 ;  /* 0x00009005740075a7 */ /* 0x000ee400080011ff */
[----:B---3--:R-:W-:Y:S05]  /*5700*/  @!P0 BRA `(.L_x_92) ;  /* 0x0000003000f88947 */ /* 0x008fea0003800000 */
.L_x_91:
[----:B------:R-:W-:Y:S05]  /*5710*/  @!P1 BRA `(.L_x_93) ;  /* 0x0000000000409947 */ /* 0x000fea0003800000 */
[----:B------:R-:W3:Y:S01]  /*5720*/  LDCU.64 UR8, c[0x4][0x70] ;  /* 0x01000e00ff0877ac */ /* 0x000ee20008000a00 */
[----:B------:R-:W-:Y:S01]  /*5730*/  MOV R3, 0x0 ;  /* 0x0000000000037802 */ /* 0x000fe20000000f00 */
[----:B------:R-:W-:Y:S02]  /*5740*/  HFMA2 R12, -RZ, RZ, 0, 5.9604644775390625e-08 ;  /* 0x00000001ff0c7431 */ /* 0x000fe400000001ff */
[----:B------:R-:W-:Y:S02]  /*5750*/  IMAD.MOV.U32 R8, RZ, RZ, 0x192 ;  /* 0x00000192ff087424 */ /* 0x000fe400078e00ff */
[----:B------:R-:W-:Y:S01]  /*5760*/  IMAD.MOV.U32 R13, RZ, RZ, RZ ;  /* 0x000000ffff0d7224 */ /* 0x000fe200078e00ff */
[----:B------:R-:W4:Y:S01]  /*5770*/  LDCU.64 UR6, c[0x4][0x78] ;  /* 0x01000f00ff0677ac */ /* 0x000f220008000a00 */
[----:B-1----:R-:W1:Y:S01]  /*5780*/  LDC.64 R2, c[0x4][R3] ;  /* 0x0100000003027b82 */ /* 0x002e620000000a00 */
[----:B------:R-:W5:Y:S01]  /*5790*/  LDCU.64 UR4, c[0x4][0x10] ;  /* 0x01000200ff0477ac */ /* 0x000f620008000a00 */
[----:B---3--:R-:W-:Y:S01]  /*57a0*/  MOV R5, UR9 ;  /* 0x0000000900057c02 */ /* 0x008fe20008000f00 */
[----:B------:R-:W-:Y:S01]  /*57b0*/  IMAD.U32 R4, RZ, RZ, UR8 ;  /* 0x00000008ff047e24 */ /* 0x000fe2000f8e00ff */
[----:B----4-:R-:W-:Y:S01]  /*57c0*/  MOV R7, UR7 ;  /* 0x0000000700077c02 */ /* 0x010fe20008000f00 */
[----:B------:R-:W-:Y:S01]  /*57d0*/  IMAD.U32 R6, RZ, RZ, UR6 ;  /* 0x00000006ff067e24 */ /* 0x000fe2000f8e00ff */
[----:B-----5:R-:W-:Y:S01]  /*57e0*/  MOV R11, UR5 ;  /* 0x00000005000b7c02 */ /* 0x020fe20008000f00 */
[----:B------:R-:W-:Y:S02]  /*57f0*/  IMAD.U32 R10, RZ, RZ, UR4 ;  /* 0x00000004ff0a7e24 */ /* 0x000fe4000f8e00ff */
[----:B------:R-:W-:Y:S07]  /*5800*/  LEPC R20, `(.L_x_93) ;  /* 0x000000001014794e */ /* 0x000fee0000000000 */
[----:B-12---:R-:W-:Y:S05]  /*5810*/  CALL.ABS.NOINC R2 ;  /* 0x0000000002007343 */ /* 0x006fea0003c00000 */
.L_x_93:
[----:B------:R-:W-:Y:S01]  /*5820*/  SHF.L.U32 R83, R100, 0x10, RZ ;  /* 0x0000001064537819 */ /* 0x000fe200000006ff */
[----:B------:R-:W-:Y:S05]  /*5830*/  WARPSYNC.ALL ;  /* 0x0000000000007948 */ /* 0x000fea0003800000 */
[----:B------:R-:W-:Y:S01]  /*5840*/  R2UR UR4, R80 ;  /* 0x00000000500472ca */ /* 0x000fe200000e0000 */
[----:B------:R-:W-:Y:S01]  /*5850*/  BSSY.RECONVERGENT B0, `(.L_x_94) ;  /* 0x0000121000007945 */ /* 0x000fe20003800200 */
[----:B------:R-:W-:Y:S02]  /*5860*/  ISETP.NE.AND P6, PT, R104, RZ, PT ;  /* 0x000000ff6800720c */ /* 0x000fe40003fc5270 */
[----:B------:R-:W-:Y:S02]  /*5870*/  IADD3 R119, PT, PT, R153, UR49, RZ ;  /* 0x0000003199777c10 */ /* 0x000fe4000fffe0ff */
[----:B------:R-:W-:Y:S02]  /*5880*/  SHF.L.U32 R124, R163, 0x4, RZ ;  /* 0x00000004a37c7819 */ /* 0x000fe400000006ff */
[-C--:B------:R-:W-:Y:S02]  /*5890*/  IADD3 R172, PT, PT, R165, R119.reuse, RZ ;  /* 0x00000077a5ac7210 */ /* 0x080fe40007ffe0ff */
[----:B------:R-:W-:Y:S02]  /*58a0*/  IADD3 R171, PT, PT, R164, R119, RZ ;  /* 0x00000077a4ab7210 */ /* 0x000fe40007ffe0ff */
[----:B------:R-:W-:Y:S01]  /*58b0*/  IADD3 R170, PT, PT, R119, R124, RZ ;  /* 0x0000007c77aa7210 */ /* 0x000fe20007ffe0ff */
[----:B-1-3--:R-:W2:Y:S01]  /*58c0*/  LDTM.x64 R4, tmem[UR4] ;  /* 0x00000004000479ee */ /* 0x00aea20008340000 */
[C---:B------:R-:W-:Y:S02]  /*58d0*/  PRMT R81, R100.reuse, 0x8880, RZ ;  /* 0x0000888064517816 */ /* 0x040fe400000000ff */
[----:B------:R-:W-:Y:S02]  /*58e0*/  SHF.R.S32.HI R83, RZ, 0x18, R83 ;  /* 0x00000018ff537819 */ /* 0x000fe40000011453 */
[----:B------:R-:W-:Y:S02]  /*58f0*/  SHF.R.S32.HI R86, RZ, 0x18, R101 ;  /* 0x00000018ff567819 */ /* 0x000fe40000011465 */
[----:B------:R-:W-:Y:S02]  /*5900*/  SHF.L.U32 R84, R100, 0x8, RZ ;  /* 0x0000000864547819 */ /* 0x000fe400000006ff */
[----:B------:R-:W-:Y:S02]  /*5910*/  SHF.L.U32 R85, R101, 0x8, RZ ;  /* 0x0000000865557819 */ /* 0x000fe400000006ff */
[----:B------:R-:W-:Y:S02]  /*5920*/  SHF.R.S32.HI R84, RZ, 0x18, R84 ;  /* 0x00000018ff547819 */ /* 0x000fe40000011454 */
[----:B------:R-:W-:Y:S02]  /*5930*/  SHF.R.S32.HI R85, RZ, 0x18, R85 ;  /* 0x00000018ff557819 */ /* 0x000fe40000011455 */
[----:B------:R-:W-:Y:S02]  /*5940*/  SHF.L.U32 R87, R98, 0x8, RZ ;  /* 0x0000000862577819 */ /* 0x000fe400000006ff */
[----:B------:R-:W-:Y:S02]  /*5950*/  ISETP.NE.AND P0, PT, R167, RZ, PT ;  /* 0x000000ffa700720c */ /* 0x000fe40003f05270 */
[----:B------:R-:W-:Y:S02]  /*5960*/  SHF.R.S32.HI R87, RZ, 0x18, R87 ;  /* 0x00000018ff577819 */ /* 0x000fe40000011457 */
[----:B------:R-:W-:Y:S02]  /*5970*/  LEA R125, R160, UR49, 0x3 ;  /* 0x00000031a07d7c11 */ /* 0x000fe4000f8e18ff */
[----:B------:R-:W-:Y:S01]  /*5980*/  @P6 SHF.L.U32 R126, R159, 0x1f, RZ ;  /* 0x0000001f9f7e6819 */ /* 0x000fe200000006ff */
[C---:B--2---:R-:W-:Y:S02]  /*5990*/  IMAD R0, R78.reuse, R4, RZ ;  /* 0x000000044e007224 */ /* 0x044fe400078e02ff */
[C---:B------:R-:W-:Y:S02]  /*59a0*/  IMAD R2, R78.reuse, R5, RZ ;  /* 0x000000054e027224 */ /* 0x040fe400078e02ff */
[----:B------:R-:W-:Y:S02]  /*59b0*/  IMAD R3, R78, R6, RZ ;  /* 0x000000064e037224 */ /* 0x000fe400078e02ff */
[-C--:B------:R-:W-:Y:S01]  /*59c0*/  IMAD R0, R81, R82.reuse, R0 ;  /* 0x0000005251007224 */ /* 0x080fe200078e0200 */
[----:B------:R-:W-:Y:S01]  /*59d0*/  SHF.R.S32.HI R81, RZ, 0x18, R100 ;  /* 0x00000018ff517819 */ /* 0x000fe20000011464 */
[-C--:B------:R-:W-:Y:S01]  /*59e0*/  IMAD R2, R83, R82.reuse, R2 ;  /* 0x0000005253027224 */ /* 0x080fe200078e0202 */
[C---:B------:R-:W-:Y:S01]  /*59f0*/  PRMT R83, R101.reuse, 0x8880, RZ ;  /* 0x0000888065537816 */ /* 0x040fe200000000ff */
[----:B------:R-:W-:Y:S01]  /*5a00*/  IMAD R3, R84, R82, R3 ;  /* 0x0000005254037224 */ /* 0x000fe200078e0203 */
[----:B------:R-:W-:Y:S01]  /*5a10*/  SHF.L.U32 R84, R101, 0x10, RZ ;  /* 0x0000001065547819 */ /* 0x000fe200000006ff */
[C---:B------:R-:W-:Y:S02]  /*5a20*/  IMAD R7, R78.reuse, R7, RZ ;  /* 0x000000074e077224 */ /* 0x040fe400078e02ff */
[C---:B------:R-:W-:Y:S01]  /*5a30*/  IMAD R4, R78.reuse, R8, RZ ;  /* 0x000000084e047224 */ /* 0x040fe200078e02ff */
[----:B------:R-:W-:Y:S01]  /*5a40*/  SHF.R.S32.HI R84, RZ, 0x18, R84 ;  /* 0x00000018ff547819 */ /* 0x000fe20000011454 */
[----:B------:R-:W-:Y:S02]  /*5a50*/  IMAD R5, R78, R9, RZ ;  /* 0x000000094e057224 */ /* 0x000fe400078e02ff */
[----:B------:R-:W-:Y:S01]  /*5a60*/  IMAD R7, R81, R82, R7 ;  /* 0x0000005251077224 */ /* 0x000fe200078e0207 */
[----:B------:R-:W-:Y:S01]  /*5a70*/  PRMT R81, R102, 0x8880, RZ ;  /* 0x0000888066517816 */ /* 0x000fe200000000ff */
[----:B------:R-:W-:Y:S02]  /*5a80*/  IMAD R6, R78, R10, RZ ;  /* 0x0000000a4e067224 */ /* 0x000fe400078e02ff */
[-C--:B------:R-:W-:Y:S01]  /*5a90*/  IMAD R4, R83, R82.reuse, R4 ;  /* 0x0000005253047224 */ /* 0x080fe200078e0204 */
[----:B------:R-:W-:Y:S01]  /*5aa0*/  I2IP.S8.S32.SAT R105, R7, R3, RZ ;  /* 0x0000000307697239 */ /* 0x000fe200000014ff */
[----:B------:R-:W-:Y:S01]  /*5ab0*/  IMAD R5, R84, R82, R5 ;  /* 0x0000005254057224 */ /* 0x000fe200078e0205 */
[----:B------:R-:W-:Y:S01]  /*5ac0*/  SHF.L.U32 R83, R102, 0x10, RZ ;  /* 0x0000001066537819 */ /* 0x000fe200000006ff */
[----:B------:R-:W-:Y:S01]  /*5ad0*/  IMAD R11, R78, R11, RZ ;  /* 0x0000000b4e0b7224 */ /* 0x000fe200078e02ff */
[----:B------:R-:W-:Y:S01]  /*5ae0*/  I2IP.S8.S32.SAT R104, R2, R0, R105 ;  /* 0x0000000002687239 */ /* 0x000fe20000001469 */
[----:B------:R-:W-:Y:S01]  /*5af0*/  IMAD R6, R85, R82, R6 ;  /* 0x0000005255067224 */ /* 0x000fe200078e0206 */
[----:B------:R-:W-:Y:S01]  /*5b00*/  SHF.R.S32.HI R83, RZ, 0x18, R83 ;  /* 0x00000018ff537819 */ /* 0x000fe20000011453 */
[----:B------:R-:W-:Y:S01]  /*5b10*/  IMAD R8, R78, R12, RZ ;  /* 0x0000000c4e087224 */ /* 0x000fe200078e02ff */
[----:B------:R-:W-:Y:S01]  /*5b20*/  SHF.L.U32 R85, R102, 0x8, RZ ;  /* 0x0000000866557819 */ /* 0x000fe200000006ff */
[----:B------:R-:W-:Y:S02]  /*5b30*/  IMAD R9, R78, R13, RZ ;  /* 0x0000000d4e097224 */ /* 0x000fe400078e02ff */
[----:B------:R-:W-:Y:S01]  /*5b40*/  IMAD R11, R86, R82, R11 ;  /* 0x00000052560b7224 */ /* 0x000fe200078e020b */
[----:B------:R-:W-:Y:S01]  /*5b50*/  SHF.R.S32.HI R85, RZ, 0x18, R85 ;  /* 0x00000018ff557819 */ /* 0x000fe20000011455 */
[C---:B------:R-:W-:Y:S01]  /*5b60*/  IMAD R10, R78.reuse, R14, RZ ;  /* 0x0000000e4e0a7224 */ /* 0x040fe200078e02ff */
[----:B------:R-:W-:Y:S01]  /*5b70*/  SHF.R.S32.HI R86, RZ, 0x18, R103 ;  /* 0x00000018ff567819 */ /* 0x000fe20000011467 */
[----:B------:R-:W-:Y:S01]  /*5b80*/  IMAD R8, R81, R82, R8 ;  /* 0x0000005251087224 */ /* 0x000fe200078e0208 */
[----:B------:R-:W-:Y:S01]  /*5b90*/  I2IP.S8.S32.SAT R106, R11, R6, RZ ;  /* 0x000000060b6a7239 */ /* 0x000fe200000014ff */
[----:B------:R-:W-:Y:S01]  /*5ba0*/  IMAD R9, R83, R82, R9 ;  /* 0x0000005253097224 */ /* 0x000fe200078e0209 */
[C---:B------:R-:W-:Y:S01]  /*5bb0*/  PRMT R83, R103.reuse, 0x8880, RZ ;  /* 0x0000888067537816 */ /* 0x040fe200000000ff */
[----:B------:R-:W-:Y:S01]  /*5bc0*/  IMAD.U32 R84, R103, 0x10000, RZ ;  /* 0x0001000067547824 */ /* 0x000fe200078e00ff */
[----:B------:R-:W-:Y:S01]  /*5bd0*/  I2IP.S8.S32.SAT R105, R5, R4, R106 ;  /* 0x0000000405697239 */ /* 0x000fe2000000146a */
[C---:B------:R-:W-:Y:S01]  /*5be0*/  IMAD R15, R78.reuse, R15, RZ ;  /* 0x0000000f4e0f7224 */ /* 0x040fe200078e02ff */
[----:B------:R-:W-:Y:S01]  /*5bf0*/  SHF.R.S32.HI R81, RZ, 0x18, R102 ;  /* 0x00000018ff517819 */ /* 0x000fe20000011466 */
[----:B------:R-:W-:Y:S01]  /*5c00*/  IMAD R10, R85, R82, R10 ;  /* 0x00000052550a7224 */ /* 0x000fe200078e020a */
[----:B------:R-:W-:Y:S01]  /*5c10*/  SHF.R.S32.HI R84, RZ, 0x18, R84 ;  /* 0x00000018ff547819 */ /* 0x000fe20000011454 */
[C---:B------:R-:W-:Y:S01]  /*5c20*/  IMAD R12, R78.reuse, R16, RZ ;  /* 0x000000104e0c7224 */ /* 0x040fe200078e02ff */
[----:B------:R-:W-:Y:S01]  /*5c30*/  SHF.L.U32 R85, R103, 0x8, RZ ;  /* 0x0000000867557819 */ /* 0x000fe200000006ff */
[----:B------:R-:W-:Y:S02]  /*5c40*/  IMAD R13, R78, R17, RZ ;  /* 0x000000114e0d7224 */ /* 0x000fe400078e02ff */
[----:B------:R-:W-:Y:S01]  /*5c50*/  IMAD R15, R81, R82, R15 ;  /* 0x00000052510f7224 */ /* 0x000fe200078e020f */
[----:B------:R-:W-:Y:S01]  /*5c60*/  PRMT R81, R88, 0x8880, RZ ;  /* 0x0000888058517816 */ /* 0x000fe200000000ff */
[----:B------:R-:W-:Y:S01]  /*5c70*/  IMAD R14, R78, R18, RZ ;  /* 0x000000124e0e7224 */ /* 0x000fe200078e02ff */
[----:B------:R-:W-:Y:S01]  /*5c80*/  SHF.R.S32.HI R85, RZ, 0x18, R85 ;  /* 0x00000018ff557819 */ /* 0x000fe20000011455 */
[----:B------:R-:W-:Y:S01]  /*5c90*/  IMAD R12, R83, R82, R12 ;  /* 0x00000052530c7224 */ /* 0x000fe200078e020c */
[----:B------:R-:W-:Y:S01]  /*5ca0*/  I2IP.S8.S32.SAT R106, R15, R10, RZ ;  /* 0x0000000a0f6a7239 */ /* 0x000fe200000014ff */
[----:B------:R-:W-:Y:S01]  /*5cb0*/  IMAD R13, R84, R82, R13 ;  /* 0x00000052540d7224 */ /* 0x000fe200078e020d */
[----:B------:R-:W-:Y:S01]  /*5cc0*/  SHF.L.U32 R83, R88, 0x10, RZ ;  /* 0x0000001058537819 */ /* 0x000fe200000006ff */
[C---:B------:R-:W-:Y:S01]  /*5cd0*/  IMAD R19, R78.reuse, R19, RZ ;  /* 0x000000134e137224 */ /* 0x040fe200078e02ff */
[----:B------:R-:W-:Y:S01]  /*5ce0*/  I2IP.S8.S32.SAT R106, R9, R8, R106 ;  /* 0x00000008096a7239 */ /* 0x000fe2000000146a */
[----:B------:R-:W-:Y:S01]  /*5cf0*/  IMAD R14, R85, R82, R14 ;  /* 0x00000052550e7224 */ /* 0x000fe200078e020e */
[----:B------:R-:W-:Y:S01]  /*5d00*/  SHF.R.S32.HI R83, RZ, 0x18, R83 ;  /* 0x00000018ff537819 */ /* 0x000fe20000011453 */
[C---:B------:R-:W-:Y:S01]  /*5d10*/  IMAD R16, R78.reuse, R20, RZ ;  /* 0x000000144e107224 */ /* 0x040fe200078e02ff */
[----:B------:R-:W-:Y:S01]  /*5d20*/  SHF.L.U32 R84, R89, 0x10, RZ ;  /* 0x0000001059547819 */ /* 0x000fe200000006ff */
[----:B------:R-:W-:Y:S01]  /*5d30*/  IMAD R17, R78, R21, RZ ;  /* 0x000000154e117224 */ /* 0x000fe200078e02ff */
[----:B------:R-:W-:Y:S01]  /*5d40*/  SHF.L.U32 R85, R88, 0x8, RZ ;  /* 0x0000000858557819 */ /* 0x000fe200000006ff */
[----:B------:R-:W-:Y:S01]  /*5d50*/  IMAD R19, R86, R82, R19 ;  /* 0x0000005256137224 */ /* 0x000fe200078e0213 */
[----:B------:R-:W-:Y:S01]  /*5d60*/  SHF.R.S32.HI R84, RZ, 0x18, R84 ;  /* 0x00000018ff547819 */ /* 0x000fe20000011454 */
[C---:B------:R-:W-:Y:S01]  /*5d70*/  IMAD R18, R78.reuse, R22, RZ ;  /* 0x000000164e127224 */ /* 0x040fe200078e02ff */
[----:B------:R-:W-:Y:S01]  /*5d80*/  SHF.R.S32.HI R85, RZ, 0x18, R85 ;  /* 0x00000018ff557819 */ /* 0x000fe20000011455 */
[----:B------:R-:W-:Y:S01]  /*5d90*/  IMAD R16, R81, R82, R16 ;  /* 0x0000005251107224 */ /* 0x000fe200078e0210 */
[----:B------:R-:W-:Y:S01]  /*5da0*/  I2IP.S8.S32.SAT R107, R19, R14, RZ ;  /* 0x0000000e136b7239 */ /* 0x000fe200000014ff */
[-C--:B------:R-:W-:Y:S01]  /*5db0*/  IMAD R17, R83, R82.reuse, R17 ;  /* 0x0000005253117224 */ /* 0x080fe200078e0211 */
[----:B------:R-:W-:Y:S01]  /*5dc0*/  PRMT R83, R89, 0x8880, RZ ;  /* 0x0000888059537816 */ /* 0x000fe200000000ff */
[C---:B------:R-:W-:Y:S01]  /*5dd0*/  IMAD R23, R78.reuse, R23, RZ ;  /* 0x000000174e177224 */ /* 0x040fe200078e02ff */
[----:B------:R-:W-:Y:S01]  /*5de0*/  SHF.R.S32.HI R81, RZ, 0x18, R88 ;  /* 0x00000018ff517819 */ /* 0x000fe20000011458 */
[----:B------:R-:W-:Y:S01]  /*5df0*/  IMAD R18, R85, R82, R18 ;  /* 0x0000005255127224 */ /* 0x000fe200078e0212 */
[----:B------:R-:W-:Y:S01]  /*5e00*/  SHF.L.U32 R85, R89, 0x8, RZ ;  /* 0x0000000859557819 */ /* 0x000fe200000006ff */
[C---:B------:R-:W-:Y:S01]  /*5e10*/  IMAD R20, R78.reuse, R24, RZ ;  /* 0x000000184e147224 */ /* 0x040fe200078e02ff */
[----:B------:R-:W-:Y:S01]  /*5e20*/  I2IP.S8.S32.SAT R107, R13, R12, R107 ;  /* 0x0000000c0d6b7239 */ /* 0x000fe2000000146b */
[----:B------:R-:W-:Y:S01]  /*5e30*/  IMAD R21, R78, R25, RZ ;  /* 0x000000194e157224 */ /* 0x000fe200078e02ff */
[----:B------:R-:W-:Y:S01]  /*5e40*/  SHF.R.S32.HI R85, RZ, 0x18, R85 ;  /* 0x00000018ff557819 */ /* 0x000fe20000011455 */
[----:B------:R-:W-:Y:S01]  /*5e50*/  IMAD R23, R81, R82, R23 ;  /* 0x0000005251177224 */ /* 0x000fe200078e0217 */
[----:B------:R-:W-:Y:S01]  /*5e60*/  PRMT R81, R90, 0x8880, RZ ;  /* 0x000088805a517816 */ /* 0x000fe200000000ff */
[----:B------:R-:W-:Y:S01]  /*5e70*/  IMAD R22, R78, R26, RZ ;  /* 0x0000001a4e167224 */ /* 0x000fe200078e02ff */
[----:B------:R1:W-:Y:S01]  /*5e80*/  STS.128 [R153+UR49+0x4200], R104 ;  /* 0x0042006899007988 */ /* 0x0003e20008000c31 */
[----:B------:R-:W-:Y:S01]  /*5e90*/  IMAD R20, R83, R82, R20 ;  /* 0x0000005253147224 */ /* 0x000fe200078e0214 */
[----:B------:R-:W-:Y:S01]  /*5ea0*/  I2IP.S8.S32.SAT R108, R23, R18, RZ ;  /* 0x00000012176c7239 */ /* 0x000fe200000014ff */
[----:B------:R-:W-:Y:S01]  /*5eb0*/  IMAD R21, R84, R82, R21 ;  /* 0x0000005254157224 */ /* 0x000fe200078e0215 */
[----:B------:R-:W-:Y:S01]  /*5ec0*/  SHF.R.S32.HI R86, RZ, 0x18, R89 ;  /* 0x00000018ff567819 */ /* 0x000fe20000011459 */
[----:B------:R-:W-:Y:S01]  /*5ed0*/  IMAD.U32 R83, R90, 0x10000, RZ ;  /* 0x000100005a537824 */ /* 0x000fe200078e00ff */
[----:B------:R-:W-:Y:S01]  /*5ee0*/  I2IP.S8.S32.SAT R108, R17, R16, R108 ;  /* 0x00000010116c7239 */ /* 0x000fe2000000146c */
[----:B------:R-:W-:Y:S01]  /*5ef0*/  IMAD R27, R78, R27, RZ ;  /* 0x0000001b4e1b7224 */ /* 0x000fe200078e02ff */
[----:B------:R-:W-:Y:S01]  /*5f00*/  SHF.L.U32 R84, R91, 0x10, RZ ;  /* 0x000000105b547819 */ /* 0x000fe200000006ff */
[----:B------:R-:W-:Y:S01]  /*5f10*/  IMAD R22, R85, R82, R22 ;  /* 0x0000005255167224 */ /* 0x000fe200078e0216 */
[----:B------:R-:W-:Y:S01]  /*5f20*/  SHF.L.U32 R85, R90, 0x8, RZ ;  /* 0x000000085a557819 */ /* 0x000fe200000006ff */
[C---:B------:R-:W-:Y:S01]  /*5f30*/  IMAD R24, R78.reuse, R28, RZ ;  /* 0x0000001c4e187224 */ /* 0x040fe200078e02ff */
[----:B------:R-:W-:Y:S01]  /*5f40*/  SHF.R.S32.HI R83, RZ, 0x18, R83 ;  /* 0x00000018ff537819 */ /* 0x000fe20000011453 */
[----:B------:R-:W-:Y:S01]  /*5f50*/  IMAD R25, R78, R29, RZ ;  /* 0x0000001d4e197224 */ /* 0x000fe200078e02ff */
[----:B------:R-:W-:Y:S01]  /*5f60*/  SHF.R.S32.HI R84, RZ, 0x18, R84 ;  /* 0x00000018ff547819 */ /* 0x000fe20000011454 */
[----:B------:R-:W-:Y:S01]  /*5f70*/  IMAD R27, R86, R82, R27 ;  /* 0x00000052561b7224 */ /* 0x000fe200078e021b */
[----:B------:R-:W-:Y:S01]  /*5f80*/  SHF.R.S32.HI R85, RZ, 0x18, R85 ;  /* 0x00000018ff557819 */ /* 0x000fe20000011455 */
[C---:B------:R-:W-:Y:S01]  /*5f90*/  IMAD R26, R78.reuse, R30, RZ ;  /* 0x0000001e4e1a7224 */ /* 0x040fe200078e02ff */
[----:B------:R-:W-:Y:S01]  /*5fa0*/  SHF.R.S32.HI R86, RZ, 0x18, R91 ;  /* 0x00000018ff567819 */ /* 0x000fe2000001145b */
[----:B------:R-:W-:Y:S01]  /*5fb0*/  IMAD R24, R81, R82, R24 ;  /* 0x0000005251187224 */ /* 0x000fe200078e0218 */
[----:B------:R-:W-:Y:S01]  /*5fc0*/  I2IP.S8.S32.SAT R109, R27, R22, RZ ;  /* 0x000000161b6d7239 */ /* 0x000fe200000014ff */
[----:B------:R-:W-:Y:S01]  /*5fd0*/  IMAD R25, R83, R82, R25 ;  /* 0x0000005253197224 */ /* 0x000fe200078e0219 */
[----:B------:R-:W-:Y:S01]  /*5fe0*/  SHF.R.S32.HI R81, RZ, 0x18, R90 ;  /* 0x00000018ff517819 */ /* 0x000fe2000001145a */
[C---:B------:R-:W-:Y:S01]  /*5ff0*/  IMAD R31, R78.reuse, R31, RZ ;  /* 0x0000001f4e1f7224 */ /* 0x040fe200078e02ff */
[----:B------:R-:W-:Y:S01]  /*6000*/  I2IP.S8.S32.SAT R109, R21, R20, R109 ;  /* 0x00000014156d7239 */ /* 0x000fe2000000146d */
[----:B------:R-:W-:Y:S01]  /*6010*/  IMAD R26, R85, R82, R26 ;  /* 0x00000052551a7224 */ /* 0x000fe200078e021a */
[C---:B------:R-:W-:Y:S01]  /*6020*/  PRMT R83, R91.reuse, 0x8880, RZ ;  /* 0x000088805b537816 */ /* 0x040fe200000000ff */
[C---:B------:R-:W-:Y:S01]  /*6030*/  IMAD R28, R78.reuse, R32, RZ ;  /* 0x000000204e1c7224 */ /* 0x040fe200078e02ff */
[----:B------:R-:W-:Y:S01]  /*6040*/  SHF.L.U32 R85, R91, 0x8, RZ ;  /* 0x000000085b557819 */ /* 0x000fe200000006ff */
[C---:B------:R-:W-:Y:S02]  /*6050*/  IMAD R29, R78.reuse, R33, RZ ;  /* 0x000000214e1d7224 */ /* 0x040fe400078e02ff */
[----:B------:R-:W-:Y:S01]  /*6060*/  IMAD R31, R81, R82, R31 ;  /* 0x00000052511f7224 */ /* 0x000fe200078e021f */
[----:B------:R-:W-:Y:S01]  /*6070*/  SHF.R.S32.HI R85, RZ, 0x18, R85 ;  /* 0x00000018ff557819 */ /* 0x000fe20000011455 */
[----:B------:R-:W-:Y:S01]  /*6080*/  IMAD R30, R78, R34, RZ ;  /* 0x000000224e1e7224 */ /* 0x000fe200078e02ff */
[----:B------:R-:W-:Y:S01]  /*6090*/  PRMT R81, R92, 0x8880, RZ ;  /* 0x000088805c517816 */ /* 0x000fe200000000ff */
[----:B------:R-:W-:Y:S01]  /*60a0*/  IMAD R28, R83, R82, R28 ;  /* 0x00000052531c7224 */ /* 0x000fe200078e021c */
[----:B------:R-:W-:Y:S01]  /*60b0*/  I2IP.S8.S32.SAT R110, R31, R26, RZ ;  /* 0x0000001a1f6e7239 */ /* 0x000fe200000014ff */
[----:B------:R-:W-:Y:S01]  /*60c0*/  IMAD R29, R84, R82, R29 ;  /* 0x00000052541d7224 */ /* 0x000fe200078e021d */
[----:B------:R-:W-:Y:S01]  /*60d0*/  SHF.L.U32 R83, R92, 0x10, RZ ;  /* 0x000000105c537819 */ /* 0x000fe200000006ff */
[----:B------:R-:W-:Y:S01]  /*60e0*/  IMAD R35, R78, R35, RZ ;  /* 0x000000234e237224 */ /* 0x000fe200078e02ff */
[----:B------:R-:W-:Y:S01]  /*60f0*/  I2IP.S8.S32.SAT R110, R25, R24, R110 ;  /* 0x00000018196e7239 */ /* 0x000fe2000000146e */
[----:B------:R-:W-:Y:S01]  /*6100*/  IMAD R30, R85, R82, R30 ;  /* 0x00000052551e7224 */ /* 0x000fe200078e021e */
[----:B------:R-:W-:Y:S01]  /*6110*/  SHF.L.U32 R85, R92, 0x8, RZ ;  /* 0x000000085c557819 */ /* 0x000fe200000006ff */
[C---:B------:R-:W-:Y:S01]  /*6120*/  IMAD R32, R78.reuse, R36, RZ ;  /* 0x000000244e207224 */ /* 0x040fe200078e02ff */
[----:B------:R-:W-:Y:S01]  /*6130*/  SHF.R.S32.HI R83, RZ, 0x18, R83 ;  /* 0x00000018ff537819 */ /* 0x000fe20000011453 */
[----:B------:R-:W-:Y:S01]  /*6140*/  IMAD R33, R78, R37, RZ ;  /* 0x000000254e217224 */ /* 0x000fe200078e02ff */
[----:B------:R-:W-:Y:S01]  /*6150*/  SHF.R.S32.HI R85, RZ, 0x18, R85 ;  /* 0x00000018ff557819 */ /* 0x000fe20000011455 */
[----:B------:R-:W-:Y:S01]  /*6160*/  IMAD R35, R86, R82, R35 ;  /* 0x0000005256237224 */ /* 0x000fe200078e0223 */
[----:B------:R-:W-:Y:S01]  /*6170*/  PRMT R84, R93, 0x8880, RZ ;  /* 0x000088805d547816 */ /* 0x000fe200000000ff */
[----:B------:R-:W-:Y:S01]  /*6180*/  IMAD R34, R78, R38, RZ ;  /* 0x000000264e227224 */ /* 0x000fe200078e02ff */
[----:B------:R-:W-:Y:S01]  /*6190*/  SHF.L.U32 R86, R96, 0x10, RZ ;  /* 0x0000001060567819 */ /* 0x000fe200000006ff */
[----:B------:R-:W-:Y:S01]  /*61a0*/  IMAD R32, R81, R82, R32 ;  /* 0x0000005251207224 */ /* 0x000fe200078e0220 */
[----:B------:R-:W-:Y:S01]  /*61b0*/  SHF.R.S32.HI R81, RZ, 0x18, R92 ;  /* 0x00000018ff517819 */ /* 0x000fe2000001145c */
[C---:B------:R-:W-:Y:S01]  /*61c0*/  IMAD R39, R78.reuse, R39, RZ ;  /* 0x000000274e277224 */ /* 0x040fe200078e02ff */
[----:B------:R-:W-:Y:S01]  /*61d0*/  I2IP.S8.S32.SAT R111, R35, R30, RZ ;  /* 0x0000001e236f7239 */ /* 0x000fe200000014ff */
[-C--:B------:R-:W-:Y:S02]  /*61e0*/  IMAD R33, R83, R82.reuse, R33 ;  /* 0x0000005253217224 */ /* 0x080fe400078e0221 */
[----:B------:R-:W-:Y:S01]  /*61f0*/  IMAD R34, R85, R82, R34 ;  /* 0x0000005255227224 */ /* 0x000fe200078e0222 */
[----:B------:R-:W-:Y:S01]  /*6200*/  I2IP.S8.S32.SAT R111, R29, R28, R111 ;  /* 0x0000001c1d6f7239 */ /* 0x000fe2000000146f */
[C---:B------:R-:W-:Y:S01]  /*6210*/  IMAD.U32 R83, R93.reuse, 0x10000, RZ ;  /* 0x000100005d537824 */ /* 0x040fe200078e00ff */
[----:B------:R-:W-:Y:S01]  /*6220*/  SHF.L.U32 R85, R93, 0x8, RZ ;  /* 0x000000085d557819 */ /* 0x000fe200000006ff */
[----:B------:R-:W-:Y:S01]  /*6230*/  IMAD R39, R81, R82, R39 ;  /* 0x0000005251277224 */ /* 0x000fe200078e0227 */
[----:B------:R-:W-:Y:S01]  /*6240*/  MOV R81, R84 ;  /* 0x0000005400517202 */ /* 0x000fe20000000f00 */
[C---:B------:R-:W-:Y:S01]  /*6250*/  IMAD R36, R78.reuse, R40, RZ ;  /* 0x000000284e247224 */ /* 0x040fe200078e02ff */
[----:B------:R-:W-:Y:S01]  /*6260*/  SHF.R.S32.HI R83, RZ, 0x18, R83 ;  /* 0x00000018ff537819 */ /* 0x000fe20000011453 */
[C---:B------:R-:W-:Y:S01]  /*6270*/  IMAD R37, R78.reuse, R41, RZ ;  /* 0x000000294e257224 */ /* 0x040fe200078e02ff */
[----:B------:R-:W-:Y:S01]  /*6280*/  SHF.R.S32.HI R85, RZ, 0x18, R85 ;  /* 0x00000018ff557819 */ /* 0x000fe20000011455 */
[C---:B------:R-:W-:Y:S01]  /*6290*/  IMAD R38, R78.reuse, R42, RZ ;  /* 0x0000002a4e267224 */ /* 0x040fe200078e02ff */
[----:B------:R1:W-:Y:S01]  /*62a0*/  STS.128 [R172+0x4200], R108 ;  /* 0x0042006cac007388 */ /* 0x0003e20000000c00 */
[----:B------:R-:W-:Y:S01]  /*62b0*/  IMAD R36, R81, R82, R36 ;  /* 0x0000005251247224 */ /* 0x000fe200078e0224 */
[----:B------:R-:W-:Y:S01]  /*62c0*/  I2IP.S8.S32.SAT R112, R39, R34, RZ ;  /* 0x0000002227707239 */ /* 0x000fe200000014ff */
[-C--:B------:R-:W-:Y:S01]  /*62d0*/  IMAD R37, R83, R82.reuse, R37 ;  /* 0x0000005253257224 */ /* 0x080fe200078e0225 */
[----:B------:R-:W-:Y:S01]  /*62e0*/  SHF.R.S32.HI R84, RZ, 0x18, R93 ;  /* 0x00000018ff547819 */ /* 0x000fe2000001145d */
[----:B------:R-:W-:Y:S01]  /*62f0*/  IMAD R43, R78, R43, RZ ;  /* 0x0000002b4e2b7224 */ /* 0x000fe200078e02ff */
[C---:B------:R-:W-:Y:S01]  /*6300*/  SHF.L.U32 R83, R94.reuse, 0x10, RZ ;  /* 0x000000105e537819 */ /* 0x040fe200000006ff */
[----:B------:R-:W-:Y:S01]  /*6310*/  IMAD R38, R85, R82, R38 ;  /* 0x0000005255267224 */ /* 0x000fe200078e0226 */
[----:B------:R-:W-:Y:S01]  /*6320*/  PRMT R81, R94, 0x8880, RZ ;  /* 0x000088805e517816 */ /* 0x000fe200000000ff */
[----:B------:R-:W-:Y:S01]  /*6330*/  IMAD R40, R78, R44, RZ ;  /* 0x0000002c4e287224 */ /* 0x000fe200078e02ff */
[----:B------:R-:W-:Y:S01]  /*6340*/  SHF.L.U32 R85, R94, 0x8, RZ ;  /* 0x000000085e557819 */ /* 0x000fe200000006ff */
[----:B------:R-:W-:Y:S01]  /*6350*/  IMAD R41, R78, R45, RZ ;  /* 0x0000002d4e297224 */ /* 0x000fe200078e02ff */
[----:B------:R-:W-:Y:S01]  /*6360*/  SHF.R.S32.HI R83, RZ, 0x18, R83 ;  /* 0x00000018ff537819 */ /* 0x000fe20000011453 */
[----:B------:R-:W-:Y:S01]  /*6370*/  IMAD R43, R84, R82, R43 ;  /* 0x00000052542b7224 */ /* 0x000fe200078e022b */
[----:B------:R-:W-:Y:S01]  /*6380*/  SHF.R.S32.HI R85, RZ, 0x18, R85 ;  /* 0x00000018ff557819 */ /* 0x000fe20000011455 */
[C---:B------:R-:W-:Y:S01]  /*6390*/  IMAD R42, R78.reuse, R46, RZ ;  /* 0x0000002e4e2a7224 */ /* 0x040fe200078e02ff */
[----:B------:R-:W-:Y:S01]  /*63a0*/  I2IP.S8.S32.SAT R112, R33, R32, R112 ;  /* 0x0000002021707239 */ /* 0x000fe20000001470 */
[----:B------:R-:W-:Y:S01]  /*63b0*/  IMAD R40, R81, R82, R40 ;  /* 0x0000005251287224 */ /* 0x000fe200078e0228 */
[----:B------:R-:W-:Y:S01]  /*63c0*/  SHF.R.S32.HI R84, RZ, 0x18, R94 ;  /* 0x00000018ff547819 */ /* 0x000fe2000001145e */
[----:B------:R-:W-:Y:S01]  /*63d0*/  IMAD R47, R78, R47, RZ ;  /* 0x0000002f4e2f7224 */ /* 0x000fe200078e02ff */
[----:B------:R-:W-:Y:S01]  /*63e0*/  I2IP.S8.S32.SAT R113, R43, R38, RZ ;  /* 0x000000262b717239 */ /* 0x000fe200000014ff */
[-C--:B------:R-:W-:Y:S01]  /*63f0*/  IMAD R41, R83, R82.reuse, R41 ;  /* 0x0000005253297224 */ /* 0x080fe200078e0229 */
[----:B------:R-:W-:Y:S01]  /*6400*/  PRMT R81, R95, 0x8880, RZ ;  /* 0x000088805f517816 */ /* 0x000fe200000000ff */
[-C--:B------:R-:W-:Y:S01]  /*6410*/  IMAD R42, R85, R82.reuse, R42 ;  /* 0x00000052552a7224 */ /* 0x080fe200078e022a */
[----:B------:R-:W-:Y:S01]  /*6420*/  SHF.L.U32 R83, R95, 0x10, RZ ;  /* 0x000000105f537819 */ /* 0x000fe200000006ff */
[----:B------:R-:W-:Y:S01]  /*6430*/  IMAD R47, R84, R82, R47 ;  /* 0x00000052542f7224 */ /* 0x000fe200078e022f */
[----:B------:R-:W-:Y:S01]  /*6440*/  I2IP.S8.S32.SAT R113, R37, R36, R113 ;  /* 0x0000002425717239 */ /* 0x000fe20000001471 */
[C---:B------:R-:W-:Y:S01]  /*6450*/  IMAD R44, R78.reuse, R48, RZ ;  /* 0x000000304e2c7224 */ /* 0x040fe200078e02ff */
[----:B------:R-:W-:Y:S01]  /*6460*/  SHF.R.S32.HI R83, RZ, 0x18, R83 ;  /* 0x00000018ff537819 */ /* 0x000fe20000011453 */
[----:B------:R-:W-:Y:S01]  /*6470*/  IMAD.SHL.U32 R84, R95, 0x100, RZ ;  /* 0x000001005f547824 */ /* 0x000fe200078e00ff */
[----:B------:R-:W-:Y:S01]  /*6480*/  I2IP.S8.S32.SAT R114, R47, R42, RZ ;  /* 0x0000002a2f727239 */ /* 0x000fe200000014ff */
[----:B------:R-:W-:Y:S01]  /*6490*/  IMAD R45, R78, R49, RZ ;  /* 0x000000314e2d7224 */ /* 0x000fe200078e02ff */
[----:B------:R-:W-:Y:S01]  /*64a0*/  PRMT R85, R96, 0x8880, RZ ;  /* 0x0000888060557816 */ /* 0x000fe200000000ff */
[----:B------:R-:W-:Y:S01]  /*64b0*/  IMAD R44, R81, R82, R44 ;  /* 0x00000052512c7224 */ /* 0x000fe200078e022c */
[----:B------:R-:W-:Y:S01]  /*64c0*/  SHF.R.S32.HI R81, RZ, 0x18, R84 ;  /* 0x00000018ff517819 */ /* 0x000fe20000011454 */
[C---:B------:R-:W-:Y:S01]  /*64d0*/  IMAD R46, R78.reuse, R50, RZ ;  /* 0x000000324e2e7224 */ /* 0x040fe200078e02ff */
[----:B------:R-:W-:Y:S01]  /*64e0*/  I2IP.S8.S32.SAT R114, R41, R40, R114 ;  /* 0x0000002829727239 */ /* 0x000fe20000001472 */
[----:B------:R-:W-:Y:S01]  /*64f0*/  IMAD R45, R83, R82, R45 ;  /* 0x00000052532d7224 */ /* 0x000fe200078e022d */
[----:B------:R-:W-:Y:S01]  /*6500*/  SHF.R.S32.HI R83, RZ, 0x18, R95 ;  /* 0x00000018ff537819 */ /* 0x000fe2000001145f */
[----:B------:R-:W-:Y:S01]  /*6510*/  IMAD R51, R78, R51, RZ ;  /* 0x000000334e337224 */ /* 0x000fe200078e02ff */
[----:B------:R-:W-:Y:S01]  /*6520*/  SHF.L.U32 R84, R96, 0x8, RZ ;  /* 0x0000000860547819 */ /* 0x000fe200000006ff */
[C---:B------:R-:W-:Y:S02]  /*6530*/  IMAD R48, R78.reuse, R52, RZ ;  /* 0x000000344e307224 */ /* 0x040fe400078e02ff */
[-C--:B------:R-:W-:Y:S01]  /*6540*/  IMAD R46, R81, R82.reuse, R46 ;  /* 0x00000052512e7224 */ /* 0x080fe200078e022e */
[----:B------:R-:W-:Y:S01]  /*6550*/  SHF.R.S32.HI R81, RZ, 0x18, R86 ;  /* 0x00000018ff517819 */ /* 0x000fe20000011456 */
[C---:B------:R-:W-:Y:S01]  /*6560*/  IMAD R49, R78.reuse, R53, RZ ;  /* 0x000000354e317224 */ /* 0x040fe200078e02ff */
[----:B------:R-:W-:Y:S01]  /*6570*/  SHF.R.S32.HI R86, RZ, 0x18, R99 ;  /* 0x00000018ff567819 */ /* 0x000fe20000011463 */
[----:B------:R-:W-:Y:S01]  /*6580*/  IMAD R51, R83, R82, R51 ;  /* 0x0000005253337224 */ /* 0x000fe200078e0233 */
[----:B------:R-:W-:Y:S01]  /*6590*/  SHF.R.S32.HI R83, RZ, 0x18, R84 ;  /* 0x00000018ff537819 */ /* 0x000fe20000011454 */
[C---:B------:R-:W-:Y:S01]  /*65a0*/  IMAD R50, R78.reuse, R54, RZ ;  /* 0x000000364e327224 */ /* 0x040fe200078e02ff */
[----:B------:R-:W-:Y:S01]  /*65b0*/  SHF.R.S32.HI R84, RZ, 0x18, R96 ;  /* 0x00000018ff547819 */ /* 0x000fe20000011460 */
[----:B------:R-:W-:Y:S01]  /*65c0*/  IMAD R48, R85, R82, R48 ;  /* 0x0000005255307224 */ /* 0x000fe200078e0230 */
[----:B------:R-:W-:Y:S01]  /*65d0*/  I2IP.S8.S32.SAT R115, R51, R46, RZ ;  /* 0x0000002e33737239 */ /* 0x000fe200000014ff */
[C---:B------:R-:W-:Y:S01]  /*65e0*/  IMAD R55, R78.reuse, R55, RZ ;  /* 0x000000374e377224 */ /* 0x040fe200078e02ff */
[----:B------:R-:W-:Y:S01]  /*65f0*/  SHF.L.U32 R85, R97, 0x10, RZ ;  /* 0x0000001061557819 */ /* 0x000fe200000006ff */
[----:B------:R-:W-:Y:S01]  /*6600*/  IMAD R49, R81, R82, R49 ;  /* 0x0000005251317224 */ /* 0x000fe200078e0231 */
[----:B------:R-:W-:Y:S01]  /*6610*/  PRMT R81, R97, 0x8880, RZ ;  /* 0x0000888061517816 */ /* 0x000fe200000000ff */
[----:B------:R-:W-:Y:S01]  /*6620*/  IMAD R52, R78, R56, RZ ;  /* 0x000000384e347224 */ /* 0x000fe200078e02ff */
[----:B------:R-:W-:Y:S01]  /*6630*/  I2IP.S8.S32.SAT R115, R45, R44, R115 ;  /* 0x0000002c2d737239 */ /* 0x000fe20000001473 */
[-C--:B------:R-:W-:Y:S01]  /*6640*/  IMAD R50, R83, R82.reuse, R50 ;  /* 0x0000005253327224 */ /* 0x080fe200078e0232 */
[----:B------:R-:W-:Y:S01]  /*6650*/  SHF.R.S32.HI R83, RZ, 0x18, R85 ;  /* 0x00000018ff537819 */ /* 0x000fe20000011455 */
[-C--:B------:R-:W-:Y:S01]  /*6660*/  IMAD R55, R84, R82.reuse, R55 ;  /* 0x0000005254377224 */ /* 0x080fe200078e0237 */
[----:B------:R-:W-:Y:S01]  /*6670*/  PRMT R85, R98, 0x8880, RZ ;  /* 0x0000888062557816 */ /* 0x000fe200000000ff */
[----:B------:R-:W-:Y:S01]  /*6680*/  IMAD R52, R81, R82, R52 ;  /* 0x0000005251347224 */ /* 0x000fe200078e0234 */
[----:B------:R-:W-:Y:S01]  /*6690*/  SHF.L.U32 R81, R97, 0x8, RZ ;  /* 0x0000000861517819 */ /* 0x000fe200000006ff */
[C---:B------:R-:W-:Y:S01]  /*66a0*/  IMAD R53, R78.reuse, R57, RZ ;  /* 0x000000394e357224 */ /* 0x040fe200078e02ff */
[----:B------:R1:W-:Y:S01]  /*66b0*/  STS.128 [R171+0x4200], R112 ;  /* 0x00420070ab007388 */ /* 0x0003e20000000c00 */
[----:B------:R-:W-:Y:S01]  /*66c0*/  IMAD R54, R78, R58, RZ ;  /* 0x0000003a4e367224 */ /* 0x000fe200078e02ff */
[----:B------:R-:W-:Y:S01]  /*66d0*/  SHF.R.S32.HI R81, RZ, 0x18, R81 ;  /* 0x00000018ff517819 */ /* 0x000fe20000011451 */
[----:B------:R-:W-:Y:S01]  /*66e0*/  IMAD R53, R83, R82, R53 ;  /* 0x0000005253357224 */ /* 0x000fe200078e0235 */
[----:B------:R-:W-:Y:S01]  /*66f0*/  SHF.L.U32 R84, R98, 0x10, RZ ;  /* 0x0000001062547819 */ /* 0x000fe200000006ff */
[C---:B------:R-:W-:Y:S01]  /*6700*/  IMAD R59, R78.reuse, R59, RZ ;  /* 0x0000003b4e3b7224 */ /* 0x040fe200078e02ff */
[----:B------:R-:W-:Y:S01]  /*6710*/  SHF.R.S32.HI R83, RZ, 0x18, R97 ;  /* 0x00000018ff537819 */ /* 0x000fe20000011461 */
[C---:B------:R-:W-:Y:S01]  /*6720*/  IMAD R56, R78.reuse, R60, RZ ;  /* 0x0000003c4e387224 */ /* 0x040fe200078e02ff */
[----:B------:R-:W-:Y:S01]  /*6730*/  I2IP.S8.S32.SAT R120, R55, R50, RZ ;  /* 0x0000003237787239 */ /* 0x000fe200000014ff */
[----:B------:R-:W-:Y:S01]  /*6740*/  IMAD R54, R81, R82, R54 ;  /* 0x0000005251367224 */ /* 0x000fe200078e0236 */
[----:B------:R-:W-:Y:S01]  /*6750*/  SHF.R.S32.HI R84, RZ, 0x18, R84 ;  /* 0x00000018ff547819 */ /* 0x000fe20000011454 */
[----:B------:R-:W-:Y:S01]  /*6760*/  IMAD R57, R78, R61, RZ ;  /* 0x0000003d4e397224 */ /* 0x000fe200078e02ff */
[----:B------:R-:W-:Y:S01]  /*6770*/  I2IP.S8.S32.SAT R120, R49, R48, R120 ;  /* 0x0000003031787239 */ /* 0x000fe20000001478 */
[-C--:B------:R-:W-:Y:S01]  /*6780*/  IMAD R59, R83, R82.reuse, R59 ;  /* 0x00000052533b7224 */ /* 0x080fe200078e023b */
[----:B------:R-:W-:Y:S01]  /*6790*/  PRMT R83, R99, 0x8880, RZ ;  /* 0x0000888063537816 */ /* 0x000fe200000000ff */
[-C--:B------:R-:W-:Y:S01]  /*67a0*/  IMAD R56, R85, R82.reuse, R56 ;  /* 0x0000005255387224 */ /* 0x080fe200078e0238 */
[----:B------:R-:W-:Y:S01]  /*67b0*/  SHF.R.S32.HI R81, RZ, 0x18, R98 ;  /* 0x00000018ff517819 */ /* 0x000fe20000011462 */
[----:B------:R-:W-:Y:S01]  /*67c0*/  IMAD R57, R84, R82, R57 ;  /* 0x0000005254397224 */ /* 0x000fe200078e0239 */
[----:B------:R-:W-:Y:S01]  /*67d0*/  I2IP.S8.S32.SAT R121, R59, R54, RZ ;  /* 0x000000363b797239 */ /* 0x000fe200000014ff */
[C---:B------:R-:W-:Y:S01]  /*67e0*/  IMAD R58, R78.reuse, R62, RZ ;  /* 0x0000003e4e3a7224 */ /* 0x040fe200078e02ff */
[C---:B------:R-:W-:Y:S01]  /*67f0*/  SHF.L.U32 R85, R99.reuse, 0x8, RZ ;  /* 0x0000000863557819 */ /* 0x040fe200000006ff */
[----:B------:R-:W-:Y:S01]  /*6800*/  IMAD.U32 R84, R99, 0x10000, RZ ;  /* 0x0001000063547824 */ /* 0x000fe200078e00ff */
[----:B------:R-:W-:Y:S01]  /*6810*/  I2IP.S8.S32.SAT R121, R53, R52, R121 ;  /* 0x0000003435797239 */ /* 0x000fe20000001479 */
[C---:B------:R-:W-:Y:S01]  /*6820*/  IMAD R63, R78.reuse, R63, RZ ;  /* 0x0000003f4e3f7224 */ /* 0x040fe200078e02ff */
[----:B------:R-:W-:Y:S01]  /*6830*/  SHF.R.S32.HI R85, RZ, 0x18, R85 ;  /* 0x00000018ff557819 */ /* 0x000fe20000011455 */
[C---:B------:R-:W-:Y:S01]  /*6840*/  IMAD R60, R78.reuse, R64, RZ ;  /* 0x000000404e3c7224 */ /* 0x040fe200078e02ff */
[----:B------:R-:W-:Y:S01]  /*6850*/  SHF.R.S32.HI R84, RZ, 0x18, R84 ;  /* 0x00000018ff547819 */ /* 0x000fe20000011454 */
[-C--:B------:R-:W-:Y:S02]  /*6860*/  IMAD R58, R87, R82.reuse, R58 ;  /* 0x00000052573a7224 */ /* 0x080fe400078e023a */
[C---:B------:R-:W-:Y:S02]  /*6870*/  IMAD R61, R78.reuse, R65, RZ ;  /* 0x000000414e3d7224 */ /* 0x040fe400078e02ff */
[-C--:B------:R-:W-:Y:S02]  /*6880*/  IMAD R63, R81, R82.reuse, R63 ;  /* 0x00000052513f7224 */ /* 0x080fe400078e023f */
[----:B------:R-:W-:Y:S02]  /*6890*/  IMAD R60, R83, R82, R60 ;  /* 0x00000052533c7224 */ /* 0x000fe400078e023c */
[----:B------:R-:W-:Y:S01]  /*68a0*/  IMAD R62, R78, R66, RZ ;  /* 0x000000424e3e7224 */ /* 0x000fe200078e02ff */
[----:B------:R-:W-:Y:S01]  /*68b0*/  I2IP.S8.S32.SAT R122, R63, R58, RZ ;  /* 0x0000003a3f7a7239 */ /* 0x000fe200000014ff */
[----:B------:R-:W-:Y:S02]  /*68c0*/  IMAD R61, R84, R82, R61 ;  /* 0x00000052543d7224 */ /* 0x000fe400078e023d */
[----:B------:R-:W-:Y:S01]  /*68d0*/  IMAD R67, R78, R67, RZ ;  /* 0x000000434e437224 */ /* 0x000fe200078e02ff */
[----:B------:R-:W-:Y:S01]  /*68e0*/  I2IP.S8.S32.SAT R122, R57, R56, R122 ;  /* 0x00000038397a7239 */ /* 0x000fe2000000147a */
[-C--:B------:R-:W-:Y:S02]  /*68f0*/  IMAD R62, R85, R82.reuse, R62 ;  /* 0x00000052553e7224 */ /* 0x080fe400078e023e */
[----:B------:R-:W-:Y:S05]  /*6900*/  IMAD R67, R86, R82, R67 ;  /* 0x0000005256437224 */ /* 0x000fea00078e0243 */
[----:B------:R-:W-:Y:S04]  /*6910*/  I2IP.S8.S32.SAT R123, R67, R62, RZ ;  /* 0x0000003e437b7239 */ /* 0x000fe800000014ff */
[----:B------:R-:W-:Y:S05]  /*6920*/  I2IP.S8.S32.SAT R123, R61, R60, R123 ;  /* 0x0000003c3d7b7239 */ /* 0x000fea000000147b */
[----:B------:R1:W-:Y:S01]  /*6930*/  STS.128 [R170+0x4200], R120 ;  /* 0x00420078aa007388 */ /* 0x0003e20000000c00 */
[----:B------:R-:W-:Y:S01]  /*6940*/  @!PT LDS RZ, [RZ] ;  /* 0x00000000fffff984 */ /* 0x000fe20000000800 */
[----:B------:R-:W-:Y:S01]  /*6950*/  @!PT LDS RZ, [RZ] ;  /* 0x00000000fffff984 */ /* 0x000fe20000000800 */
[----:B------:R-:W-:Y:S01]  /*6960*/  @!PT LDS RZ, [RZ] ;  /* 0x00000000fffff984 */ /* 0x000fe20000000800 */
[----:B------:R-:W-:Y:S01]  /*6970*/  @!PT LDS RZ, [RZ] ;  /* 0x00000000fffff984 */ /* 0x000fe20000000800 */
[----:B------:R2:W-:Y:S07]  /*6980*/  MEMBAR.ALL.CTA ;  /* 0x0000000000007992 */ /* 0x0005ee0000008000 */
[----:B--2---:R-:W2:Y:S02]  /*6990*/  FENCE.VIEW.ASYNC.S ;  /* 0x00000000000073c6 */ /* 0x004ea40000000000 */
[----:B--2---:R-:W-:Y:S06]  /*69a0*/  BAR.SYNC.DEFER_BLOCKING 0x1, 0x80 ;  /* 0x0042000000007b1d */ /* 0x004fec0000010000 */
[----:B------:R-:W-:Y:S05]  /*69b0*/  @P0 BRA `(.L_x_95) ;  /* 0x0000000000280947 */ /* 0x000fea0003800000 */
[----:B------:R-:W-:Y:S02]  /*69c0*/  UIADD3 UR4, UPT, UPT, UR49, 0x4200, URZ ;  /* 0x0000420031047890 */ /* 0x000fe4000fffe0ff */
[----:B------:R-:W-:Y:S01]  /*69d0*/  UIADD3 UR6, UP0, UPT, UR52, 0x680, URZ ;  /* 0x0000068034067890 */ /* 0x000fe2000ff1e0ff */
[----:B------:R-:W-:Y:S03]  /*69e0*/  UMOV UR43, UR36 ;  /* 0x00000024002b7c82 */ /* 0x000fe60008000000 */
[----:B------:R-:W-:Y:S01]  /*69f0*/  MOV R166, UR4 ;  /* 0x0000000400a67c02 */ /* 0x000fe20008000f00 */
[----:B------:R-:W-:Y:S03]  /*6a00*/  UIADD3.X UR7, UPT, UPT, URZ, UR53, URZ, UP0, !UPT ;  /* 0x00000035ff077290 */ /* 0x000fe600087fe4ff */
[----:B------:R-:W-:Y:S11]  /*6a10*/  R2UR UR40, R166 ;  /* 0x00000000a62872ca */ /* 0x000ff600000e0000 */
[----:B------:R-:W-:Y:S02]  /*6a20*/  @!UPT UIADD3 URZ, UPT, UPT, URZ, URZ, URZ ;  /* 0x000000fffffff290 */ /* 0x000fe4000fffe0ff */
[----:B------:R2:W-:Y:S01]  /*6a30*/  UTMASTG.3D [UR40], [UR6] ;  /* 0x00000028060073b5 */ /* 0x0005e20008010000 */
[----:B------:R0:W-:Y:S01]  /*6a40*/  UTMACMDFLUSH ;  /* 0x00000000000079b7 */ /* 0x0001e20000000000 */
[----:B--2---:R-:W-:Y:S04]  /*6a50*/  DEPBAR.LE SB0, 0x1 ;  /* 0x000080400000791a */ /* 0x004fe80000000000 */
.L_x_95:
[----:B------:R-:W-:Y:S05]  /*6a60*/  BSYNC.RECONVERGENT B0 ;  /* 0x0000000000007941 */ /* 0x000fea0003800200 */
.L_x_94:
[----:B------:R-:W-:Y:S06]  /*6a70*/  BAR.SYNC.DEFER_BLOCKING 0x1, 0x80 ;  /* 0x0042000000007b1d */ /* 0x000fec0000010000 */
[----:B------:R-:W2:Y:S01]  /*6a80*/  @P6 SYNCS.PHASECHK.TRANS64.TRYWAIT P0, [R125+URZ+0x40], R126 ;  /* 0x0000407e7d0065a7 */ /* 0x000ea200080011ff */
[----:B------:R-:W-:Y:S01]  /*6a90*/  BSSY B1, `(.L_x_96) ;  /* 0x0000023000017945 */ /* 0x000fe20003800000 */
[----:B--2---:R-:W-:Y:S03]  /*6aa0*/  @P6 SEL R117, RZ, 0x1, !P0 ;  /* 0x00000001ff756807 */ /* 0x004fe60004000000 */
[----:B------:R-:W-:Y:S05]  /*6ab0*/  @!P6 BRA `(.L_x_97) ;  /* 0x000000000080e947 */ /* 0x000fea0003800000 */
[----:B------:R-:W-:Y:S01]  /*6ac0*/  ISETP.NE.AND P1, PT, R118, RZ, PT ;  /* 0x000000ff7600720c */ /* 0x000fe20003f25270 */
[----:B------:R-:W-:Y:S01]  /*6ad0*/  BSSY B0, `(.L_x_98) ;  /* 0x000000a000007945 */ /* 0x000fe20003800000 */
[----:B------:R-:W-:Y:S11]  /*6ae0*/  ISETP.NE.AND P0, PT, R117, RZ, PT ;  /* 0x000000ff7500720c */ /* 0x000ff60003f05270 */
[----:B------:R-:W-:Y:S04]  /*6af0*/  @P1 IMAD R119, R160, 0x2000, R119 ;  /* 0x00002000a0771824 */ /* 0x000fe800078e0277 */
[--C-:B------:R-:W-:Y:S01]  /*6b00*/  @P1 IMAD.IADD R124, R124, 0x1, R119.reuse ;  /* 0x000000017c7c1824 */ /* 0x100fe200078e0277 */
[----:B------:R-:W-:Y:S01]  /*6b10*/  @P1 IADD3 R3, PT, PT, R165, R119, RZ ;  /* 0x00000077a5031210 */ /* 0x000fe20007ffe0ff */
[----:B------:R-:W-:Y:S01]  /*6b20*/  @P1 IMAD.IADD R2, R164, 0x1, R119 ;  /* 0x00000001a4021824 */ /* 0x000fe200078e0277 */
[----:B------:R-:W-:Y:S06]  /*6b30*/  @P0 BRA `(.L_x_99) ;  /* 0x00000000000c0947 */ /* 0x000fec0003800000 */
[----:B------:R-:W-:Y:S04]  /*6b40*/  SHF.L.U32 R0, R159, 0x1f, RZ ;  /* 0x0000001f9f007819 */ /* 0x000fe800000006ff */
[----:B------:R-:W2:Y:S02]  /*6b50*/  SYNCS.PHASECHK.TRANS64.TRYWAIT P0, [R125+URZ+0x40], R0 ;  /* 0x000040007d0075a7 */ /* 0x000ea400080011ff */
[----:B--2---:R-:W-:Y:S05]  /*6b60*/  @!P0 BRA `(.L_x_100) ;  /* 0x0000001c00f48947 */ /* 0x004fea0003800000 */
.L_x_99:
[----:B------:R-:W-:Y:S05]  /*6b70*/  BSYNC B0 ;  /* 0x0000000000007941 */ /* 0x000fea0003800000 */
.L_x_98:
[----:B------:R-:W-:Y:S01]  /*6b80*/  ISETP.NE.AND P0, PT, R118, RZ, PT ;  /* 0x000000ff7600720c */ /* 0x000fe20003f05270 */
[----:B--2---:R-:W-:Y:S02]  /*6b90*/  VIADD R125, R125, 0x50 ;  /* 0x000000507d7d7836 */ /* 0x004fe40000000000 */
[----:B------:R-:W-:Y:S02]  /*6ba0*/  IMAD.U32 R0, RZ, RZ, UR37 ;  /* 0x00000025ff007e24 */ /* 0x000fe4000f8e00ff */
[----:B------:R-:W-:Y:S03]  /*6bb0*/  VIADD R160, R160, 0x1 ;  /* 0x00000001a0a07836 */ /* 0x000fe60000000000 */
[----:B------:R-:W-:Y:S05]  /*6bc0*/  PRMT R0, R0, 0x654, R125 ;  /* 0x0000065400007816 */ /* 0x000fea000000007d */
[----:B------:R2:W3:Y:S04]  /*6bd0*/  @P0 LDS.128 R100, [R119+0x200] ;  /* 0x0002000077640984 */ /* 0x0004e80000000c00 */
[----:B------:R2:W4:Y:S04]  /*6be0*/  @P0 LDS.128 R88, [R3+0x200] ;  /* 0x0002000003580984 */ /* 0x0005280000000c00 */
        /* <DEDUP_REMOVED lines=12> */
[----:B--234-:R-:W-:Y:S02]  /*6cb0*/  LOP3.LUT R159, R159, R0, RZ, 0x3c, !PT ;  /* 0x000000009f9f7212 */ /* 0x01cfe400078e3cff */
.L_x_97:
[----:B------:R-:W-:Y:S05]  /*6cc0*/  BSYNC B1 ;  /* 0x0000000000017941 */ /* 0x000fea0003800000 */
.L_x_96:
[----:B------:R-:W-:Y:S05]  /*6cd0*/  VIADD R3, R80, 0x40 ;  /* 0x0000004050037836 */ /* 0x000fea0000000000 */
[----:B------:R-:W-:Y:S04]  /*6ce0*/  SHF.R.U32.HI R3, RZ, 0x15, R3 ;  /* 0x00000015ff037819 */ /* 0x000fe80000011603 */
[----:B------:R-:W-:Y:S11]  /*6cf0*/  LOP3.LUT P0, RZ, R3, 0x3, R154, 0x48, !PT ;  /* 0x0000000303ff7812 */ /* 0x000ff6000780489a */
[----:B------:R-:W-:Y:S02]  /*6d00*/  @!UPT UIADD3 URZ, UPT, UPT, URZ, URZ, URZ ;  /* 0x000000fffffff290 */ /* 0x000fe4000fffe0ff */
[----:B------:R-:W-:Y:S05]  /*6d10*/  @!P0 BRA `(.L_x_101) ;  /* 0x0000000000408947 */ /* 0x000fea0003800000 */
[----:B------:R-:W2:Y:S01]  /*6d20*/  LDCU.64 UR8, c[0x4][0x70] ;  /* 0x01000e00ff0877ac */ /* 0x000ea20008000a00 */
[----:B------:R-:W-:Y:S01]  /*6d30*/  MOV R3, 0x0 ;  /* 0x0000000000037802 */ /* 0x000fe20000000f00 */
[----:B------:R-:W-:Y:S02]  /*6d40*/  HFMA2 R12, -RZ, RZ, 0, 5.9604644775390625e-08 ;  /* 0x00000001ff0c7431 */ /* 0x000fe400000001ff */
[----:B------:R-:W-:Y:S02]  /*6d50*/  IMAD.MOV.U32 R8, RZ, RZ, 0x192 ;  /* 0x00000192ff087424 */ /* 0x000fe400078e00ff */
[----:B------:R-:W-:Y:S01]  /*6d60*/  IMAD.MOV.U32 R13, RZ, RZ, RZ ;  /* 0x000000ffff0d7224 */ /* 0x000fe200078e00ff */
[----:B------:R-:W3:Y:S01]  /*6d70*/  LDCU.64 UR6, c[0x4][0x78] ;  /* 0x01000f00ff0677ac */ /* 0x000ee20008000a00 */
[----:B------:R-:W4:Y:S01]  /*6d80*/  LDC.64 R2, c[0x4][R3] ;  /* 0x0100000003027b82 */ /* 0x000f220000000a00 */
[----:B------:R-:W5:Y:S01]  /*6d90*/  LDCU.64 UR4, c[0x4][0x10] ;  /* 0x01000200ff0477ac */ /* 0x000f620008000a00 */
[----:B--2---:R-:W-:Y:S01]  /*6da0*/  MOV R5, UR9 ;  /* 0x0000000900057c02 */ /* 0x004fe20008000f00 */
[----:B------:R-:W-:Y:S01]  /*6db0*/  IMAD.U32 R4, RZ, RZ, UR8 ;  /* 0x00000008ff047e24 */ /* 0x000fe2000f8e00ff */
[----:B---3--:R-:W-:Y:S01]  /*6dc0*/  MOV R7, UR7 ;  /* 0x0000000700077c02 */ /* 0x008fe20008000f00 */
[----:B------:R-:W-:Y:S01]  /*6dd0*/  IMAD.U32 R6, RZ, RZ, UR6 ;  /* 0x00000006ff067e24 */ /* 0x000fe2000f8e00ff */
[----:B-----5:R-:W-:Y:S01]  /*6de0*/  MOV R11, UR5 ;  /* 0x00000005000b7c02 */ /* 0x020fe20008000f00 */
[----:B------:R-:W-:Y:S02]  /*6df0*/  IMAD.U32 R10, RZ, RZ, UR4 ;  /* 0x00000004ff0a7e24 */ /* 0x000fe4000f8e00ff */
[----:B------:R-:W-:Y:S07]  /*6e00*/  LEPC R20, `(.L_x_101) ;  /* 0x000000001014794e */ /* 0x000fee0000000000 */
[----:B-1--4-:R-:W-:Y:S05]  /*6e10*/  CALL.ABS.NOINC R2 ;  /* 0x0000000002007343 */ /* 0x012fea0003c00000 */
.L_x_101:
[----:B------:R-:W-:Y:S01]  /*6e20*/  ISETP.NE.AND P0, PT, R167, RZ, PT ;  /* 0x000000ffa700720c */ /* 0x000fe20003f05270 */
[----:B------:R-:W-:Y:S05]  /*6e30*/  WARPSYNC.ALL ;  /* 0x0000000000007948 */ /* 0x000fea0003800000 */
[----:B------:R-:W-:Y:S01]  /*6e40*/  IMAD.U32 R140, R102, 0x10000, RZ ;  /* 0x00010000668c7824 */ /* 0x000fe200078e00ff */
[----:B------:R-:W-:Y:S01]  /*6e50*/  R2UR UR4, R80 ;  /* 0x00000000500472ca */ /* 0x000fe200000e0000 */
[----:B------:R-:W-:Y:S01]  /*6e60*/  IMAD.U32 R134, R88, 0x10000, RZ ;  /* 0x0001000058867824 */ /* 0x000fe200078e00ff */
[C---:B------:R-:W-:Y:S01]  /*6e70*/  SHF.L.U32 R0, R100.reuse, 0x10, RZ ;  /* 0x0000001064007819 */ /* 0x040fe200000006ff */
[----:B-1----:R-:W-:Y:S01]  /*6e80*/  IMAD.U32 R119, R93, 0x10000, RZ ;  /* 0x000100005d777824 */ /* 0x002fe200078e00ff */
[----:B------:R-:W-:Y:S01]  /*6e90*/  PRMT R3, R100, 0x8880, RZ ;  /* 0x0000888064037816 */ /* 0x000fe200000000ff */
[----:B------:R-:W-:Y:S01]  /*6ea0*/  IMAD.U32 R104, R98, 0x10000, RZ ;  /* 0x0001000062687824 */ /* 0x000fe200078e00ff */
[----:B------:R-:W-:Y:S01]  /*6eb0*/  SHF.L.U32 R81, R100, 0x8, RZ ;  /* 0x0000000864517819 */ /* 0x000fe200000006ff */
[----:B------:R-:W-:Y:S01]  /*6ec0*/  IMAD.SHL.U32 R127, R90, 0x100, RZ ;  /* 0x000001005a7f7824 */ /* 0x000fe200078e00ff */
[----:B------:R-:W-:Y:S01]  /*6ed0*/  SHF.R.S32.HI R0, RZ, 0x18, R0 ;  /* 0x00000018ff007819 */ /* 0x000fe20000011400 */
[----:B------:R-:W-:Y:S01]  /*6ee0*/  IMAD.SHL.U32 R112, R95, 0x100, RZ ;  /* 0x000001005f707824 */ /* 0x000fe200078e00ff */
[----:B------:R-:W-:Y:S01]  /*6ef0*/  SHF.R.S32.HI R81, RZ, 0x18, R81 ;  /* 0x00000018ff517819 */ /* 0x000fe20000011451 */
[----:B------:R-:W-:Y:S01]  /*6f00*/  BSSY.RECONVERGENT B0, `(.L_x_102) ;  /* 0x0000121000007945 */ /* 0x000fe20003800200 */
[----:B------:R-:W-:Y:S01]  /*6f10*/  SHF.R.S32.HI R2, RZ, 0x18, R100 ;  /* 0x00000018ff027819 */ /* 0x000fe20000011464 */
[----:B------:R-:W1:Y:S01]  /*6f20*/  LDTM.x64 R4, tmem[UR4+0x40] ;  /* 0x00004004000479ee */ /* 0x000e620008340000 */
[----:B------:R-:W-:Y:S01]  /*6f30*/  NOP ;  /* 0x0000000000007918 */ /* 0x000fe20000000000 */
[----:B------:R-:W-:Y:S02]  /*6f40*/  SHF.R.S32.HI R84, RZ, 0x18, R101 ;  /* 0x00000018ff547819 */ /* 0x000fe40000011465 */
[----:B------:R-:W-:Y:S02]  /*6f50*/  SHF.R.S32.HI R85, RZ, 0x18, R102 ;  /* 0x00000018ff557819 */ /* 0x000fe40000011466 */
[----:B------:R-:W-:Y:S02]  /*6f60*/  SHF.R.S32.HI R86, RZ, 0x18, R103 ;  /* 0x00000018ff567819 */ /* 0x000fe40000011467 */
[----:B------:R-:W-:Y:S02]  /*6f70*/  SHF.R.S32.HI R87, RZ, 0x18, R88 ;  /* 0x00000018ff577819 */ /* 0x000fe40000011458 */
[----:B------:R-:W-:Y:S02]  /*6f80*/  R2UR UR5, R116 ;  /* 0x00000000740572ca */ /* 0x000fe400000e0000 */
[C---:B------:R-:W-:Y:S02]  /*6f90*/  PRMT R143, R101.reuse, 0x8880, RZ ;  /* 0x00008880658f7816 */ /* 0x040fe400000000ff */
[----:B------:R-:W-:Y:S02]  /*6fa0*/  SHF.L.U32 R83, R101, 0x10, RZ ;  /* 0x0000001065537819 */ /* 0x000fe400000006ff */
[----:B------:R-:W-:Y:S02]  /*6fb0*/  PRMT R141, R102, 0x8880, RZ ;  /* 0x00008880668d7816 */ /* 0x000fe400000000ff */
[----:B------:R-:W-:Y:S02]  /*6fc0*/  SHF.R.S32.HI R83, RZ, 0x18, R83 ;  /* 0x00000018ff537819 */ /* 0x000fe40000011453 */
[C---:B------:R-:W-:Y:S02]  /*6fd0*/  PRMT R138, R103.reuse, 0x8880, RZ ;  /* 0x00008880678a7816 */ /* 0x040fe400000000ff */
[----:B------:R-:W-:Y:S01]  /*6fe0*/  SHF.L.U32 R137, R103, 0x10, RZ ;  /* 0x0000001067897819 */ /* 0x000fe200000006ff */
[----:B------:R-:W-:Y:S01]  /*6ff0*/  UIADD3 UR5, UPT, UPT, UR5, 0xb0, URZ ;  /* 0x000000b005057890 */ /* 0x000fe2000fffe0ff */
[----:B-1----:R-:W-:Y:S01]  /*7000*/  IMAD R4, R78, R4, RZ ;  /* 0x000000044e047224 */ /* 0x002fe200078e02ff */
[----:B------:R-:W-:Y:S01]  /*7010*/  PRMT R135, R88, 0x8880, RZ ;  /* 0x0000888058877816 */ /* 0x000fe200000000ff */
[C---:B------:R-:W-:Y:S01]  /*7020*/  IMAD R5, R78.reuse, R5, RZ ;  /* 0x000000054e057224 */ /* 0x040fe200078e02ff */
[----:B------:R-:W-:Y:S01]  /*7030*/  UPRMT UR5, UR37, 0x654, UR5 ;  /* 0x0000065425057896 */ /* 0x000fe20008000005 */
[----:B------:R-:W-:Y:S01]  /*7040*/  IMAD R4, R3, R82, R4 ;  /* 0x0000005203047224 */ /* 0x000fe200078e0204 */
[C---:B------:R-:W-:Y:S01]  /*7050*/  PRMT R132, R89.reuse, 0x8880, RZ ;  /* 0x0000888059847816 */ /* 0x040fe200000000ff */
[----:B------:R-:W-:Y:S01]  /*7060*/  IMAD R6, R78, R6, RZ ;  /* 0x000000064e067224 */ /* 0x000fe200078e02ff */
[----:B------:R-:W-:Y:S01]  /*7070*/  SHF.L.U32 R131, R89, 0x10, RZ ;  /* 0x0000001059837819 */ /* 0x000fe200000006ff */
[----:B------:R-:W-:Y:S01]  /*7080*/  IMAD R5, R0, R82, R5 ;  /* 0x0000005200057224 */ /* 0x000fe200078e0205 */
[----:B------:R-:W-:Y:S01]  /*7090*/  PRMT R129, R90, 0x8880, RZ ;  /* 0x000088805a817816 */ /* 0x000fe200000000ff */
[----:B------:R-:W-:Y:S01]  /*70a0*/  IMAD R0, R78, R16, RZ ;  /* 0x000000104e007224 */ /* 0x000fe200078e02ff */
[----:B------:R-:W-:Y:S01]  /*70b0*/  SHF.L.U32 R128, R90, 0x10, RZ ;  /* 0x000000105a807819 */ /* 0x000fe200000006ff */
[C---:B------:R-:W-:Y:S01]  /*70c0*/  IMAD R7, R78.reuse, R7, RZ ;  /* 0x000000074e077224 */ /* 0x040fe200078e02ff */
[----:B------:R-:W-:Y:S01]  /*70d0*/  SYNCS.ARRIVE.TRANS64.RED.A1T0 RZ, [UR5], RZ ;  /* 0x000000ffffff79a7 */ /* 0x000fe20008100405 */
[C---:B------:R-:W-:Y:S01]  /*70e0*/  IMAD R16, R78.reuse, R20, RZ ;  /* 0x000000144e107224 */ /* 0x040fe200078e02ff */
[C---:B------:R-:W-:Y:S01]  /*70f0*/  PRMT R126, R91.reuse, 0x8880, RZ ;  /* 0x000088805b7e7816 */ /* 0x040fe200000000ff */
[C---:B------:R-:W-:Y:S01]  /*7100*/  IMAD R20, R78.reuse, R24, RZ ;  /* 0x000000184e147224 */ /* 0x040fe200078e02ff */
[----:B------:R-:W-:Y:S01]  /*7110*/  SHF.L.U32 R125, R91, 0x10, RZ ;  /* 0x000000105b7d7819 */ /* 0x000fe200000006ff */
[----:B------:R-:W-:Y:S01]  /*7120*/  IMAD R6, R81, R82, R6 ;  /* 0x0000005251067224 */ /* 0x000fe200078e0206 */
[----:B------:R-:W-:Y:S01]  /*7130*/  MOV R81, R143 ;  /* 0x0000008f00517202 */ /* 0x000fe20000000f00 */
[----:B------:R-:W-:Y:S01]  /*7140*/  IMAD R24, R78, R28, RZ ;  /* 0x0000001c4e187224 */ /* 0x000fe200078e02ff */
[----:B------:R-:W-:Y:S01]  /*7150*/  PRMT R123, R92, 0x8880, RZ ;  /* 0x000088805c7b7816 */ /* 0x000fe200000000ff */
[----:B------:R-:W-:Y:S01]  /*7160*/  IMAD R28, R78, R32, RZ ;  /* 0x000000204e1c7224 */ /* 0x000fe200078e02ff */
[----:B------:R-:W-:Y:S01]  /*7170*/  SHF.L.U32 R122, R92, 0x10, RZ ;  /* 0x000000105c7a7819 */ /* 0x000fe200000006ff */
[----:B------:R-:W-:Y:S01]  /*7180*/  IMAD R7, R2, R82, R7 ;  /* 0x0000005202077224 */ /* 0x000fe200078e0207 */
[----:B------:R-:W-:Y:S01]  /*7190*/  PRMT R120, R93, 0x8880, RZ ;  /* 0x000088805d787816 */ /* 0x000fe200000000ff */
[----:B------:R-:W-:Y:S01]  /*71a0*/  IMAD R32, R78, R36, RZ ;  /* 0x000000244e207224 */ /* 0x000fe200078e02ff */
[----:B------:R-:W-:Y:S01]  /*71b0*/  PRMT R117, R94, 0x8880, RZ ;  /* 0x000088805e757816 */ /* 0x000fe200000000ff */
[----:B------:R-:W-:Y:S01]  /*71c0*/  IMAD R2, R78, R17, RZ ;  /* 0x000000114e027224 */ /* 0x000fe200078e02ff */
[----:B------:R-:W-:Y:S01]  /*71d0*/  SHF.L.U32 R116, R94, 0x10, RZ ;  /* 0x000000105e747819 */ /* 0x000fe200000006ff */
[----:B------:R-:W-:Y:S01]  /*71e0*/  IMAD R36, R78, R40, RZ ;  /* 0x000000284e247224 */ /* 0x000fe200078e02ff */
[----:B------:R-:W-:Y:S01]  /*71f0*/  SHF.L.U32 R115, R94, 0x8, RZ ;  /* 0x000000085e737819 */ /* 0x000fe200000006ff */
[C---:B------:R-:W-:Y:S01]  /*7200*/  IMAD R17, R78.reuse, R21, RZ ;  /* 0x000000154e117224 */ /* 0x040fe200078e02ff */
[C---:B------:R-:W-:Y:S01]  /*7210*/  PRMT R114, R95.reuse, 0x8880, RZ ;  /* 0x000088805f727816 */ /* 0x040fe200000000ff */
[C---:B------:R-:W-:Y:S01]  /*7220*/  IMAD R40, R78.reuse, R44, RZ ;  /* 0x0000002c4e287224 */ /* 0x040fe200078e02ff */
[----:B------:R-:W-:Y:S01]  /*7230*/  SHF.L.U32 R113, R95, 0x10, RZ ;  /* 0x000000105f717819 */ /* 0x000fe200000006ff */
[----:B------:R-:W-:Y:S01]  /*7240*/  IMAD R21, R78, R25, RZ ;  /* 0x000000194e157224 */ /* 0x000fe200078e02ff */
[----:B------:R-:W-:Y:S01]  /*7250*/  PRMT R111, R96, 0x8880, RZ ;  /* 0x00008880606f7816 */ /* 0x000fe200000000ff */
        /* <DEDUP_REMOVED lines=8> */
[C---:B------:R-:W-:Y:S01]  /*72e0*/  IMAD R52, R78.reuse, R56, RZ ;  /* 0x000000384e347224 */ /* 0x040fe200078e02ff */
[----:B------:R-:W-:Y:S01]  /*72f0*/  SHF.L.U32 R142, R101, 0x8, RZ ;  /* 0x00000008658e7819 */ /* 0x000fe200000006ff */
[C---:B------:R-:W-:Y:S01]  /*7300*/  IMAD R8, R78.reuse, R8, RZ ;  /* 0x000000084e087224 */ /* 0x040fe200078e02ff */
[C---:B------:R-:W-:Y:S01]  /*7310*/  SHF.L.U32 R101, R99.reuse, 0x10, RZ ;  /* 0x0000001063657819 */ /* 0x040fe200000006ff */
[----:B------:R-:W-:Y:S01]  /*7320*/  IMAD R33, R78, R37, RZ ;  /* 0x000000254e217224 */ /* 0x000fe200078e02ff */
[----:B------:R-:W-:Y:S01]  /*7330*/  SHF.L.U32 R139, R102, 0x8, RZ ;  /* 0x00000008668b7819 */ /* 0x000fe200000006ff */
[C---:B------:R-:W-:Y:S01]  /*7340*/  IMAD R56, R78.reuse, R60, RZ ;  /* 0x0000003c4e387224 */ /* 0x040fe200078e02ff */
[----:B------:R-:W-:Y:S01]  /*7350*/  PRMT R102, R99, 0x8880, RZ ;  /* 0x0000888063667816 */ /* 0x000fe200000000ff */
[C---:B------:R-:W-:Y:S01]  /*7360*/  IMAD R37, R78.reuse, R41, RZ ;  /* 0x000000294e257224 */ /* 0x040fe200078e02ff */
[----:B------:R-:W-:Y:S01]  /*7370*/  SHF.L.U32 R136, R103, 0x8, RZ ;  /* 0x0000000867887819 */ /* 0x000fe200000006ff */
[C---:B------:R-:W-:Y:S01]  /*7380*/  IMAD R60, R78.reuse, R64, RZ ;  /* 0x000000404e3c7224 */ /* 0x040fe200078e02ff */
[----:B------:R-:W-:Y:S01]  /*7390*/  I2IP.S8.S32.SAT R64, R7, R6, RZ ;  /* 0x0000000607407239 */ /* 0x000fe200000014ff */
[C---:B------:R-:W-:Y:S01]  /*73a0*/  IMAD R9, R78.reuse, R9, RZ ;  /* 0x000000094e097224 */ /* 0x040fe200078e02ff */
[----:B------:R-:W-:Y:S01]  /*73b0*/  SHF.R.S32.HI R6, RZ, 0x18, R140 ;  /* 0x00000018ff067819 */ /* 0x000fe2000001148c */
[C---:B------:R-:W-:Y:S01]  /*73c0*/  IMAD R41, R78.reuse, R45, RZ ;  /* 0x0000002d4e297224 */ /* 0x040fe200078e02ff */
[----:B------:R-:W-:Y:S01]  /*73d0*/  SHF.R.S32.HI R7, RZ, 0x18, R142 ;  /* 0x00000018ff077819 */ /* 0x000fe2000001148e */
[----:B------:R-:W-:Y:S01]  /*73e0*/  IMAD R45, R78, R49, RZ ;  /* 0x000000314e2d7224 */ /* 0x000fe200078e02ff */
[----:B------:R-:W-:Y:S01]  /*73f0*/  SHF.L.U32 R133, R88, 0x8, RZ ;  /* 0x0000000858857819 */ /* 0x000fe200000006ff */
[C---:B------:R-:W-:Y:S01]  /*7400*/  IMAD R10, R78.reuse, R10, RZ ;  /* 0x0000000a4e0a7224 */ /* 0x040fe200078e02ff */
[----:B------:R-:W-:Y:S01]  /*7410*/  SHF.R.S32.HI R88, RZ, 0x18, R89 ;  /* 0x00000018ff587819 */ /* 0x000fe20000011459 */
[C---:B------:R-:W-:Y:S01]  /*7420*/  IMAD R49, R78.reuse, R53, RZ ;  /* 0x000000354e317224 */ /* 0x040fe200078e02ff */
[----:B------:R-:W-:Y:S01]  /*7430*/  SHF.L.U32 R130, R89, 0x8, RZ ;  /* 0x0000000859827819 */ /* 0x000fe200000006ff */
[-C--:B------:R-:W-:Y:S01]  /*7440*/  IMAD R8, R81, R82.reuse, R8 ;  /* 0x0000005251087224 */ /* 0x080fe200078e0208 */
[----:B------:R-:W-:Y:S01]  /*7450*/  SHF.R.S32.HI R81, RZ, 0x18, R139 ;  /* 0x00000018ff517819 */ /* 0x000fe2000001148b */
[C---:B------:R-:W-:Y:S01]  /*7460*/  IMAD R53, R78.reuse, R57, RZ ;  /* 0x000000394e357224 */ /* 0x040fe200078e02ff */
[----:B------:R-:W-:Y:S01]  /*7470*/  SHF.R.S32.HI R89, RZ, 0x18, R90 ;  /* 0x00000018ff597819 */ /* 0x000fe2000001145a */
[C---:B------:R-:W-:Y:S01]  /*7480*/  IMAD R11, R78.reuse, R11, RZ ;  /* 0x0000000b4e0b7224 */ /* 0x040fe200078e02ff */
[----:B------:R-:W-:Y:S01]  /*7490*/  SHF.R.S32.HI R90, RZ, 0x18, R91 ;  /* 0x00000018ff5a7819 */ /* 0x000fe2000001145b */
[C---:B------:R-:W-:Y:S01]  /*74a0*/  IMAD R57, R78.reuse, R61, RZ ;  /* 0x0000003d4e397224 */ /* 0x040fe200078e02ff */
[----:B------:R-:W-:Y:S01]  /*74b0*/  SHF.L.U32 R124, R91, 0x8, RZ ;  /* 0x000000085b7c7819 */ /* 0x000fe200000006ff */
[----:B------:R-:W-:Y:S01]  /*74c0*/  IMAD R9, R83, R82, R9 ;  /* 0x0000005253097224 */ /* 0x000fe200078e0209 */
[----:B------:R-:W-:Y:S01]  /*74d0*/  SHF.R.S32.HI R91, RZ, 0x18, R92 ;  /* 0x00000018ff5b7819 */ /* 0x000fe2000001145c */
[----:B------:R-:W-:Y:S01]  /*74e0*/  IMAD R61, R78, R65, RZ ;  /* 0x000000414e3d7224 */ /* 0x000fe200078e02ff */
[----:B------:R-:W-:Y:S01]  /*74f0*/  SHF.L.U32 R121, R92, 0x8, RZ ;  /* 0x000000085c797819 */ /* 0x000fe200000006ff */
[C---:B------:R-:W-:Y:S01]  /*7500*/  IMAD R12, R78.reuse, R12, RZ ;  /* 0x0000000c4e0c7224 */ /* 0x040fe200078e02ff */
[----:B------:R-:W-:Y:S01]  /*7510*/  SHF.R.S32.HI R92, RZ, 0x18, R93 ;  /* 0x00000018ff5c7819 */ /* 0x000fe2000001145d */
[----:B------:R-:W-:Y:S01]  /*7520*/  IMAD.MOV.U32 R65, RZ, RZ, R141 ;  /* 0x000000ffff417224 */ /* 0x000fe200078e008d */
[----:B------:R-:W-:Y:S01]  /*7530*/  SHF.L.U32 R118, R93, 0x8, RZ ;  /* 0x000000085d767819 */ /* 0x000fe200000006ff */
[----:B------:R-:W-:Y:S01]  /*7540*/  IMAD R10, R7, R82, R10 ;  /* 0x00000052070a7224 */ /* 0x000fe200078e020a */
[----:B------:R-:W-:Y:S01]  /*7550*/  MOV R7, R138 ;  /* 0x0000008a00077202 */ /* 0x000fe20000000f00 */
[----:B------:R-:W-:Y:S01]  /*7560*/  IMAD R13, R78, R13, RZ ;  /* 0x0000000d4e0d7224 */ /* 0x000fe200078e02ff */
[----:B------:R-:W-:Y:S01]  /*7570*/  SHF.R.S32.HI R93, RZ, 0x18, R94 ;  /* 0x00000018ff5d7819 */ /* 0x000fe2000001145e */
[----:B------:R-:W-:Y:S01]  /*7580*/  IMAD R11, R84, R82, R11 ;  /* 0x00000052540b7224 */ /* 0x000fe200078e020b */
[----:B------:R-:W-:Y:S01]  /*7590*/  I2IP.S8.S32.SAT R84, R5, R4, R64 ;  /* 0x0000000405547239 */ /* 0x000fe20000001440 */
[C---:B------:R-:W-:Y:S01]  /*75a0*/  IMAD R14, R78.reuse, R14, RZ ;  /* 0x0000000e4e0e7224 */ /* 0x040fe200078e02ff */
[----:B------:R-:W-:Y:S01]  /*75b0*/  SHF.R.S32.HI R5, RZ, 0x18, R137 ;  /* 0x00000018ff057819 */ /* 0x000fe20000011489 */
[----:B------:R-:W-:Y:S01]  /*75c0*/  IMAD R12, R65, R82, R12 ;  /* 0x00000052410c7224 */ /* 0x000fe200078e020c */
[----:B------:R-:W-:Y:S01]  /*75d0*/  I2IP.S8.S32.SAT R10, R11, R10, RZ ;  /* 0x0000000a0b0a7239 */ /* 0x000fe200000014ff */
[----:B------:R-:W-:Y:S01]  /*75e0*/  IMAD R15, R78, R15, RZ ;  /* 0x0000000f4e0f7224 */ /* 0x000fe200078e02ff */
[----:B------:R-:W-:Y:S01]  /*75f0*/  SHF.R.S32.HI R94, RZ, 0x18, R95 ;  /* 0x00000018ff5e7819 */ /* 0x000fe2000001145f */
[-C--:B------:R-:W-:Y:S01]  /*7600*/  IMAD R13, R6, R82.reuse, R13 ;  /* 0x00000052060d7224 */ /* 0x080fe200078e020d */
[----:B------:R-:W-:Y:S01]  /*7610*/  SHF.R.S32.HI R6, RZ, 0x18, R134 ;  /* 0x00000018ff067819 */ /* 0x000fe20000011486 */
[-C--:B------:R-:W-:Y:S01]  /*7620*/  IMAD R14, R81, R82.reuse, R14 ;  /* 0x00000052510e7224 */ /* 0x080fe200078e020e */
        /* <DEDUP_REMOVED lines=10> */
[----:B------:R-:W-:Y:S01]  /*76d0*/  MOV R5, R135 ;  /* 0x0000008700057202 */ /* 0x000fe20000000f00 */
[-C--:B------:R-:W-:Y:S01]  /*76e0*/  IMAD R3, R4, R82.reuse, R3 ;  /* 0x0000005204037224 */ /* 0x080fe200078e0203 */
[----:B------:R-:W-:Y:S01]  /*76f0*/  SHF.R.S32.HI R4, RZ, 0x18, R131 ;  /* 0x00000018ff047819 */ /* 0x000fe20000011483 */
[----:B------:R-:W-:Y:S01]  /*7700*/  IMAD R19, R86, R82, R19 ;  /* 0x0000005256137224 */ /* 0x000fe200078e0213 */
[----:B------:R-:W-:Y:S01]  /*7710*/  I2IP.S8.S32.SAT R86, R13, R12, R14 ;  /* 0x0000000c0d567239 */ /* 0x000fe2000000140e */
[----:B------:R-:W-:Y:S01]  /*7720*/  IMAD R18, R78, R22, RZ ;  /* 0x000000164e127224 */ /* 0x000fe200078e02ff */
[----:B------:R-:W-:Y:S01]  /*7730*/  SHF.L.U32 R109, R96, 0x8, RZ ;  /* 0x00000008606d7819 */ /* 0x000fe200000006ff */
[----:B------:R-:W-:Y:S01]  /*7740*/  IMAD R16, R5, R82, R16 ;  /* 0x0000005205107224 */ /* 0x000fe200078e0210 */
[----:B------:R-:W-:Y:S01]  /*7750*/  I2IP.S8.S32.SAT R19, R19, R3, RZ ;  /* 0x0000000313137239 */ /* 0x000fe200000014ff */
[----:B------:R-:W-:Y:S01]  /*7760*/  IMAD R23, R78, R23, RZ ;  /* 0x000000174e177224 */ /* 0x000fe200078e02ff */
[----:B------:R-:W-:Y:S01]  /*7770*/  MOV R3, R132 ;  /* 0x0000008400037202 */ /* 0x000fe20000000f00 */
[-C--:B------:R-:W-:Y:S01]  /*7780*/  IMAD R17, R6, R82.reuse, R17 ;  /* 0x0000005206117224 */ /* 0x080fe200078e0211 */
[----:B------:R-:W-:Y:S01]  /*7790*/  MOV R5, R129 ;  /* 0x0000008100057202 */ /* 0x000fe20000000f00 */
[-C--:B------:R-:W-:Y:S01]  /*77a0*/  IMAD R18, R7, R82.reuse, R18 ;  /* 0x0000005207127224 */ /* 0x080fe200078e0212 */
[----:B------:R-:W-:Y:S01]  /*77b0*/  SHF.R.S32.HI R7, RZ, 0x18, R127 ;  /* 0x00000018ff077819 */ /* 0x000fe2000001147f */
[----:B------:R-:W-:Y:S01]  /*77c0*/  IMAD R23, R87, R82, R23 ;  /* 0x0000005257177224 */ /* 0x000fe200078e0217 */
[----:B------:R-:W-:Y:S01]  /*77d0*/  I2IP.S8.S32.SAT R87, R2, R0, R19 ;  /* 0x0000000002577239 */ /* 0x000fe20000001413 */
[----:B------:R-:W-:Y:S01]  /*77e0*/  IMAD R20, R3, R82, R20 ;  /* 0x0000005203147224 */ /* 0x000fe200078e0214 */
[----:B------:R-:W-:Y:S01]  /*77f0*/  SHF.R.S32.HI R3, RZ, 0x18, R130 ;  /* 0x00000018ff037819 */ /* 0x000fe20000011482 */
[C---:B------:R-:W-:Y:S01]  /*7800*/  IMAD R22, R78.reuse, R26, RZ ;  /* 0x0000001a4e167224 */ /* 0x040fe200078e02ff */
[----:B------:R-:W-:Y:S01]  /*7810*/  I2IP.S8.S32.SAT R18, R23, R18, RZ ;  /* 0x0000001217127239 */ /* 0x000fe200000014ff */
[----:B------:R-:W-:Y:S01]  /*7820*/  IMAD R27, R78, R27, RZ ;  /* 0x0000001b4e1b7224 */ /* 0x000fe200078e02ff */
[----:B------:R1:W-:Y:S01]  /*7830*/  STS.128 [R153+UR49+0x6200], R84 ;  /* 0x0062005499007988 */ /* 0x0003e20008000c31 */
[----:B------:R-:W-:Y:S01]  /*7840*/  IMAD R21, R4, R82, R21 ;  /* 0x0000005204157224 */ /* 0x000fe200078e0215 */
[----:B------:R-:W-:Y:S01]  /*7850*/  I2IP.S8.S32.SAT R16, R17, R16, R18 ;  /* 0x0000001011107239 */ /* 0x000fe20000001412 */
[-C--:B------:R-:W-:Y:S01]  /*7860*/  IMAD R22, R3, R82.reuse, R22 ;  /* 0x0000005203167224 */ /* 0x080fe200078e0216 */
[----:B------:R-:W-:Y:S01]  /*7870*/  SHF.R.S32.HI R0, RZ, 0x18, R128 ;  /* 0x00000018ff007819 */ /* 0x000fe20000011480 */
[----:B------:R-:W-:Y:S01]  /*7880*/  IMAD R27, R88, R82, R27 ;  /* 0x00000052581b7224 */ /* 0x000fe200078e021b */
[----:B------:R-:W-:Y:S01]  /*7890*/  SHF.R.S32.HI R96, RZ, 0x18, R97 ;  /* 0x00000018ff607819 */ /* 0x000fe20000011461 */
[C---:B------:R-:W-:Y:S01]  /*78a0*/  IMAD R26, R78.reuse, R30, RZ ;  /* 0x0000001e4e1a7224 */ /* 0x040fe200078e02ff */
[----:B------:R-:W-:Y:S01]  /*78b0*/  SHF.L.U32 R106, R97, 0x8, RZ ;  /* 0x00000008616a7819 */ /* 0x000fe200000006ff */
[----:B------:R-:W-:Y:S01]  /*78c0*/  IMAD R24, R5, R82, R24 ;  /* 0x0000005205187224 */ /* 0x000fe200078e0218 */
[----:B------:R-:W-:Y:S01]  /*78d0*/  I2IP.S8.S32.SAT R17, R27, R22, RZ ;  /* 0x000000161b117239 */ /* 0x000fe200000014ff */
[----:B------:R-:W-:Y:S01]  /*78e0*/  IMAD R31, R78, R31, RZ ;  /* 0x0000001f4e1f7224 */ /* 0x000fe200078e02ff */
[----:B------:R-:W-:Y:S01]  /*78f0*/  SHF.R.S32.HI R5, RZ, 0x18, R124 ;  /* 0x00000018ff057819 */ /* 0x000fe2000001147c */
[----:B------:R-:W-:Y:S01]  /*7900*/  IMAD R25, R0, R82, R25 ;  /* 0x0000005200197224 */ /* 0x000fe200078e0219 */
[----:B------:R-:W-:Y:S01]  /*7910*/  I2IP.S8.S32.SAT R17, R21, R20, R17 ;  /* 0x0000001415117239 */ /* 0x000fe20000001411 */
[-C--:B------:R-:W-:Y:S01]  /*7920*/  IMAD R26, R7, R82.reuse, R26 ;  /* 0x00000052071a7224 */ /* 0x080fe200078e021a */
[----:B------:R-:W-:Y:S01]  /*7930*/  SHF.R.S32.HI R0, RZ, 0x18, R125 ;  /* 0x00000018ff007819 */ /* 0x000fe2000001147d */
[----:B------:R-:W-:Y:S01]  /*7940*/  IMAD.MOV.U32 R3, RZ, RZ, R126 ;  /* 0x000000ffff037224 */ /* 0x000fe200078e007e */
[----:B------:R-:W-:Y:S01]  /*7950*/  SHF.R.S32.HI R7, RZ, 0x18, R118 ;  /* 0x00000018ff077819 */ /* 0x000fe20000011476 */
[----:B------:R-:W-:Y:S01]  /*7960*/  IMAD R31, R89, R82, R31 ;  /* 0x00000052591f7224 */ /* 0x000fe200078e021f */
[----:B------:R-:W-:Y:S01]  /*7970*/  SHF.R.S32.HI R97, RZ, 0x18, R98 ;  /* 0x00000018ff617819 */ /* 0x000fe20000011462 */
[----:B------:R-:W-:Y:S01]  /*7980*/  IMAD R30, R78, R34, RZ ;  /* 0x000000224e1e7224 */ /* 0x000fe200078e02ff */
[----:B------:R-:W-:Y:S01]  /*7990*/  SHF.L.U32 R103, R98, 0x8, RZ ;  /* 0x0000000862677819 */ /* 0x000fe200000006ff */
[----:B------:R-:W-:Y:S01]  /*79a0*/  IMAD R28, R3, R82, R28 ;  /* 0x00000052031c7224 */ /* 0x000fe200078e021c */
[----:B------:R-:W-:Y:S01]  /*79b0*/  I2IP.S8.S32.SAT R18, R31, R26, RZ ;  /* 0x0000001a1f127239 */ /* 0x000fe200000014ff */
[----:B------:R-:W-:Y:S01]  /*79c0*/  IMAD R35, R78, R35, RZ ;  /* 0x000000234e237224 */ /* 0x000fe200078e02ff */
[----:B------:R-:W-:Y:S01]  /*79d0*/  MOV R3, R123 ;  /* 0x0000007b00037202 */ /* 0x000fe20000000f00 */
[----:B------:R-:W-:Y:S01]  /*79e0*/  IMAD R29, R0, R82, R29 ;  /* 0x00000052001d7224 */ /* 0x000fe200078e021d */
[----:B------:R-:W-:Y:S01]  /*79f0*/  I2IP.S8.S32.SAT R18, R25, R24, R18 ;  /* 0x0000001819127239 */ /* 0x000fe20000001412 */
[-C--:B------:R-:W-:Y:S01]  /*7a00*/  IMAD R30, R5, R82.reuse, R30 ;  /* 0x00000052051e7224 */ /* 0x080fe200078e021e */
[----:B------:R-:W-:Y:S01]  /*7a10*/  SHF.R.S32.HI R0, RZ, 0x18, R122 ;  /* 0x00000018ff007819 */ /* 0x000fe2000001147a */
[----:B------:R-:W-:Y:S01]  /*7a20*/  IMAD R35, R90, R82, R35 ;  /* 0x000000525a237224 */ /* 0x000fe200078e0223 */
[----:B------:R-:W-:Y:S01]  /*7a30*/  MOV R5, R120 ;  /* 0x0000007800057202 */ /* 0x000fe20000000f00 */
[----:B------:R-:W-:Y:S01]  /*7a40*/  IMAD R32, R3, R82, R32 ;  /* 0x0000005203207224 */ /* 0x000fe200078e0220 */
[----:B------:R-:W-:Y:S01]  /*7a50*/  SHF.R.S32.HI R3, RZ, 0x18, R121 ;  /* 0x00000018ff037819 */ /* 0x000fe20000011479 */
[C---:B------:R-:W-:Y:S01]  /*7a60*/  IMAD R34, R78.reuse, R38, RZ ;  /* 0x000000264e227224 */ /* 0x040fe200078e02ff */
[----:B------:R-:W-:Y:S01]  /*7a70*/  I2IP.S8.S32.SAT R19, R35, R30, RZ ;  /* 0x0000001e23137239 */ /* 0x000fe200000014ff */
[----:B------:R-:W-:Y:S01]  /*7a80*/  IMAD R39, R78, R39, RZ ;  /* 0x000000274e277224 */ /* 0x000fe200078e02ff */
[----:B------:R-:W-:Y:S01]  /*7a90*/  SHF.R.S32.HI R98, RZ, 0x18, R99 ;  /* 0x00000018ff627819 */ /* 0x000fe20000011463 */
[----:B------:R-:W-:Y:S01]  /*7aa0*/  IMAD R33, R0, R82, R33 ;  /* 0x0000005200217224 */ /* 0x000fe200078e0221 */
[----:B------:R-:W-:Y:S01]  /*7ab0*/  I2IP.S8.S32.SAT R19, R29, R28, R19 ;  /* 0x0000001c1d137239 */ /* 0x000fe20000001413 */
[-C--:B------:R-:W-:Y:S01]  /*7ac0*/  IMAD R34, R3, R82.reuse, R34 ;  /* 0x0000005203227224 */ /* 0x080fe200078e0222 */
[----:B------:R-:W-:Y:S01]  /*7ad0*/  SHF.R.S32.HI R0, RZ, 0x18, R119 ;  /* 0x00000018ff007819 */ /* 0x000fe20000011477 */
[----:B------:R-:W-:Y:S01]  /*7ae0*/  IMAD R39, R91, R82, R39 ;  /* 0x000000525b277224 */ /* 0x000fe200078e0227 */
[----:B------:R-:W-:Y:S01]  /*7af0*/  MOV R3, R117 ;  /* 0x0000007500037202 */ /* 0x000fe20000000f00 */
[C---:B------:R-:W-:Y:S01]  /*7b00*/  IMAD R38, R78.reuse, R42, RZ ;  /* 0x0000002a4e267224 */ /* 0x040fe200078e02ff */
[----:B------:R1:W-:Y:S01]  /*7b10*/  STS.128 [R172+0x6200], R16 ;  /* 0x00620010ac007388 */ /* 0x0003e20000000c00 */
        /* <DEDUP_REMOVED lines=8> */
[-C--:B------:R-:W-:Y:S01]  /*7ba0*/  IMAD R43, R92, R82.reuse, R43 ;  /* 0x000000525c2b7224 */ /* 0x080fe200078e022b */
[----:B------:R-:W-:Y:S01]  /*7bb0*/  SHF.R.S32.HI R7, RZ, 0x18, R112 ;  /* 0x00000018ff077819 */ /* 0x000fe20000011470 */
[----:B------:R-:W-:Y:S01]  /*7bc0*/  IMAD R40, R3, R82, R40 ;  /* 0x0000005203287224 */ /* 0x000fe200078e0228 */
[----:B------:R-:W-:Y:S01]  /*7bd0*/  SHF.R.S32.HI R3, RZ, 0x18, R115 ;  /* 0x00000018ff037819 */ /* 0x000fe20000011473 */
[C---:B------:R-:W-:Y:S01]  /*7be0*/  IMAD R42, R78.reuse, R46, RZ ;  /* 0x0000002e4e2a7224 */ /* 0x040fe200078e02ff */
[----:B------:R-:W-:Y:S01]  /*7bf0*/  I2IP.S8.S32.SAT R38, R43, R38, RZ ;  /* 0x000000262b267239 */ /* 0x000fe200000014ff */
[----:B------:R-:W-:Y:S01]  /*7c00*/  IMAD R47, R78, R47, RZ ;  /* 0x0000002f4e2f7224 */ /* 0x000fe200078e02ff */
[----:B------:R-:W-:Y:S01]  /*7c10*/  SHF.L.U32 R100, R99, 0x8, RZ ;  /* 0x0000000863647819 */ /* 0x000fe200000006ff */
[----:B------:R-:W-:Y:S01]  /*7c20*/  IMAD R41, R0, R82, R41 ;  /* 0x0000005200297224 */ /* 0x000fe200078e0229 */
[----:B------:R-:W-:Y:S01]  /*7c30*/  I2IP.S8.S32.SAT R33, R37, R36, R38 ;  /* 0x0000002425217239 */ /* 0x000fe20000001426 */
[-C--:B------:R-:W-:Y:S01]  /*7c40*/  IMAD R42, R3, R82.reuse, R42 ;  /* 0x00000052032a7224 */ /* 0x080fe200078e022a */
[----:B------:R-:W-:Y:S01]  /*7c50*/  SHF.R.S32.HI R0, RZ, 0x18, R113 ;  /* 0x00000018ff007819 */ /* 0x000fe20000011471 */
[----:B------:R-:W-:Y:S01]  /*7c60*/  IMAD R47, R93, R82, R47 ;  /* 0x000000525d2f7224 */ /* 0x000fe200078e022f */
[----:B------:R-:W-:Y:S01]  /*7c70*/  IADD3 R76, PT, PT, R76, 0x1, RZ ;  /* 0x000000014c4c7810 */ /* 0x000fe20007ffe0ff */
[C---:B------:R-:W-:Y:S02]  /*7c80*/  IMAD R46, R78.reuse, R50, RZ ;  /* 0x000000324e2e7224 */ /* 0x040fe400078e02ff */
        /* <DEDUP_REMOVED lines=8> */
[----:B------:R-:W-:Y:S02]  /*7d10*/  IMAD.MOV.U32 R3, RZ, RZ, R111 ;  /* 0x000000ffff037224 */ /* 0x000fe400078e006f */
[-C--:B------:R-:W-:Y:S02]  /*7d20*/  IMAD R51, R94, R82.reuse, R51 ;  /* 0x000000525e337224 */ /* 0x080fe400078e0233 */
[----:B------:R-:W-:Y:S01]  /*7d30*/  IMAD R48, R3, R82, R48 ;  /* 0x0000005203307224 */ /* 0x000fe200078e0230 */
[----:B------:R-:W-:Y:S01]  /*7d40*/  SHF.R.S32.HI R3, RZ, 0x18, R109 ;  /* 0x00000018ff037819 */ /* 0x000fe2000001146d */
[C---:B------:R-:W-:Y:S01]  /*7d50*/  IMAD R50, R78.reuse, R54, RZ ;  /* 0x000000364e327224 */ /* 0x040fe200078e02ff */
[----:B------:R-:W-:Y:S01]  /*7d60*/  I2IP.S8.S32.SAT R35, R51, R46, RZ ;  /* 0x0000002e33237239 */ /* 0x000fe200000014ff */
[----:B------:R-:W-:Y:S02]  /*7d70*/  IMAD R55, R78, R55, RZ ;  /* 0x000000374e377224 */ /* 0x000fe400078e02ff */
[----:B------:R-:W-:Y:S01]  /*7d80*/  IMAD R49, R0, R82, R49 ;  /* 0x0000005200317224 */ /* 0x000fe200078e0231 */
[----:B------:R-:W-:Y:S01]  /*7d90*/  I2IP.S8.S32.SAT R35, R45, R44, R35 ;  /* 0x0000002c2d237239 */ /* 0x000fe20000001423 */
[-C--:B------:R-:W-:Y:S01]  /*7da0*/  IMAD R50, R3, R82.reuse, R50 ;  /* 0x0000005203327224 */ /* 0x080fe200078e0232 */
[----:B------:R-:W-:Y:S01]  /*7db0*/  SHF.R.S32.HI R0, RZ, 0x18, R107 ;  /* 0x00000018ff007819 */ /* 0x000fe2000001146b */
[----:B------:R-:W-:Y:S01]  /*7dc0*/  IMAD R55, R95, R82, R55 ;  /* 0x000000525f377224 */ /* 0x000fe200078e0237 */
[----:B------:R-:W-:Y:S01]  /*7dd0*/  SHF.R.S32.HI R3, RZ, 0x18, R106 ;  /* 0x00000018ff037819 */ /* 0x000fe2000001146a */
        /* <DEDUP_REMOVED lines=11> */
[----:B------:R-:W-:Y:S01]  /*7e90*/  SHF.R.S32.HI R3, RZ, 0x18, R103 ;  /* 0x00000018ff037819 */ /* 0x000fe20000011467 */
[----:B------:R-:W-:Y:S02]  /*7ea0*/  IMAD R58, R78, R62, RZ ;  /* 0x0000003e4e3a7224 */ /* 0x000fe400078e02ff */
[----:B------:R-:W-:Y:S01]  /*7eb0*/  IMAD R56, R5, R82, R56 ;  /* 0x0000005205387224 */ /* 0x000fe200078e0238 */
[----:B------:R-:W-:Y:S01]  /*7ec0*/  MOV R5, R102 ;  /* 0x0000006600057202 */ /* 0x000fe20000000f00 */
[----:B------:R-:W-:Y:S01]  /*7ed0*/  IMAD R57, R0, R82, R57 ;  /* 0x0000005200397224 */ /* 0x000fe200078e0239 */
[----:B------:R-:W-:Y:S01]  /*7ee0*/  SHF.R.S32.HI R0, RZ, 0x18, R101 ;  /* 0x00000018ff007819 */ /* 0x000fe20000011465 */
[C---:B------:R-:W-:Y:S01]  /*7ef0*/  IMAD R63, R78.reuse, R63, RZ ;  /* 0x0000003f4e3f7224 */ /* 0x040fe200078e02ff */
[----:B------:R-:W-:Y:S01]  /*7f00*/  I2IP.S8.S32.SAT R54, R59, R54, RZ ;  /* 0x000000363b367239 */ /* 0x000fe200000014ff */
[-C--:B------:R-:W-:Y:S01]  /*7f10*/  IMAD R58, R3, R82.reuse, R58 ;  /* 0x00000052033a7224 */ /* 0x080fe200078e023a */
[----:B------:R-:W-:Y:S01]  /*7f20*/  SHF.R.S32.HI R3, RZ, 0x18, R100 ;  /* 0x00000018ff037819 */ /* 0x000fe20000011464 */
[----:B------:R-:W-:Y:S01]  /*7f30*/  IMAD R63, R97, R82, R63 ;  /* 0x00000052613f7224 */ /* 0x000fe200078e023f */
[----:B------:R-:W-:Y:S01]  /*7f40*/  I2IP.S8.S32.SAT R49, R53, R52, R54 ;  /* 0x0000003435317239 */ /* 0x000fe20000001436 */
        /* <DEDUP_REMOVED lines=19> */
[----:B------:R-:W-:Y:S02]  /*8080*/  UIADD3 UR8, UP0, UPT, UR52, 0x680, URZ ;  /* 0x0000068034087890 */ /* 0x000fe4000ff1e0ff */
[----:B------:R-:W-:Y:S02]  /*8090*/  UIADD3 UR5, UPT, UPT, UR41, 0x40, URZ ;  /* 0x0000004029057890 */ /* 0x000fe4000fffe0ff */
[----:B------:R-:W-:Y:S02]  /*80a0*/  UIADD3 UR4, UPT, UPT, UR49, 0x6200, URZ ;  /* 0x0000620031047890 */ /* 0x000fe4000fffe0ff */
[----:B------:R-:W-:Y:S01]  /*80b0*/  UIADD3.X UR9, UPT, UPT, URZ, UR53, URZ, UP0, !UPT ;  /* 0x00000035ff097290 */ /* 0x000fe200087fe4ff */
[----:B------:R-:W-:Y:S01]  /*80c0*/  UMOV UR6, UR42 ;  /* 0x0000002a00067c82 */ /* 0x000fe20008000000 */
[----:B------:R-:W-:Y:S07]  /*80d0*/  UMOV UR7, UR36 ;  /* 0x0000002400077c82 */ /* 0x000fee0008000000 */
[----:B------:R2:W-:Y:S01]  /*80e0*/  UTMASTG.3D [UR4], [UR8] ;  /* 0x00000004080073b5 */ /* 0x0005e20008010000 */
[----:B------:R0:W-:Y:S01]  /*80f0*/  UTMACMDFLUSH ;  /* 0x00000000000079b7 */ /* 0x0001e20000000000 */
[----:B--2---:R-:W-:Y:S04]  /*8100*/  DEPBAR.LE SB0, 0x1 ;  /* 0x000080400000791a */ /* 0x004fe80000000000 */
.L_x_103:
[----:B------:R-:W-:Y:S05]  /*8110*/  BSYNC.RECONVERGENT B0 ;  /* 0x0000000000007941 */ /* 0x000fea0003800200 */
.L_x_102:
[----:B------:R-:W-:Y:S01]  /*8120*/  BAR.SYNC.DEFER_BLOCKING 0x1, 0x80 ;  /* 0x0042000000007b1d */ /* 0x000fe20000010000 */
[----:B------:R-:W-:Y:S01]  /*8130*/  ISETP.NE.AND P2, PT, R168, RZ, PT ;  /* 0x000000ffa800720c */ /* 0x000fe20003f45270 */
[----:B------:R-:W-:Y:S01]  /*8140*/  IMAD.IADD R20, R75, 0x1, R150 ;  /* 0x000000014b147824 */ /* 0x000fe200078e0296 */
[----:B------:R-:W-:Y:S01]  /*8150*/  ISETP.NE.AND P0, PT, R169, 0x2, PT ;  /* 0x00000002a900780c */ /* 0x000fe20003f05270 */
[----:B------:R-:W-:Y:S01]  /*8160*/  IMAD.IADD R21, R77, 0x1, R152 ;  /* 0x000000014d157824 */ /* 0x000fe200078e0298 */
[----:B------:R-:W-:Y:S02]  /*8170*/  ISETP.NE.AND P1, PT, R76, 0x4, PT ;  /* 0x000000044c00780c */ /* 0x000fe40003f25270 */
[----:B------:R-:W-:Y:S02]  /*8180*/  SEL R0, RZ, 0x1, P0 ;  /* 0x00000001ff007807 */ /* 0x000fe40000000000 */
[----:B------:R-:W-:Y:S02]  /*8190*/  SEL R3, RZ, 0x1, P1 ;  /* 0x00000001ff037807 */ /* 0x000fe40000800000 */
[----:B------:R-:W-:Y:S02]  /*81a0*/  LOP3.LUT R161, R161, R0, RZ, 0x3c, !PT ;  /* 0x00000000a1a17212 */ /* 0x000fe400078e3cff */
[----:B------:R-:W-:Y:S02]  /*81b0*/  LOP3.LUT R162, R162, R3, RZ, 0x3c, !PT ;  /* 0x00000003a2a27212 */ /* 0x000fe400078e3cff */
[----:B------:R-:W-:Y:S02]  /*81c0*/  @P2 R2UR UR36, R158 ;  /* 0x000000009e2422ca */ /* 0x000fe400000e0000 */
[----:B------:R-:W-:Y:S02]  /*81d0*/  SEL R169, R169, RZ, P0 ;  /* 0x000000ffa9a97207 */ /* 0x000fe40000000000 */
[----:B------:R-:W-:Y:S01]  /*81e0*/  SEL R76, R76, RZ, P1 ;  /* 0x000000ff4c4c7207 */ /* 0x000fe20000800000 */
[----:B------:R-:W-:Y:S10]  /*81f0*/  @P2 BRA `(.L_x_104) ;  /* 0xffffffc400842947 */ /* 0x000ff4000383ffff */
[----:B------:R-:W-:Y:S05]  /*8200*/  EXIT ;  /* 0x000000000000794d */ /* 0x000fea0003800000 */
.L_x_19:
[----:B--2---:R2:W1:Y:S02]  /*8210*/  SYNCS.PHASECHK.TRANS64.TRYWAIT P0, [R3+URZ+0xe0], R2 ;  /* 0x0000e002030075a7 */ /* 0x00446400080011ff */
[----:B-1----:R-:W-:Y:S05]  /*8220*/  @!P0 NANOSLEEP.SYNCS 0x989680 ;  /* 0x009896800000895d */ /* 0x002fea0003900000 */
[----:B------:R-:W1:Y:S02]  /*8230*/  @!P0 SYNCS.PHASECHK.TRANS64 P0, [R3+URZ+0xe0], R2 ;  /* 0x0000e002030085a7 */ /* 0x000e6400080010ff */
[----:B-1----:R-:W-:Y:S05]  /*8240*/  @!P0 BRA `(.L_x_19) ;  /* 0xfffffffc00f08947 */ /* 0x002fea000383ffff */
[----:B------:R-:W-:Y:S05]  /*8250*/  BRA `(.L_x_105) ;  /* 0xffffff9000d47947 */ /* 0x000fea000383ffff */
.L_x_22:
[----:B-1----:R-:W-:-:S07]  /*8260*/  MOV R2, UR33 ;  /* 0x0000002100027c02 */ /* 0x002fce0008000f00 */
.L_x_106:
[----:B-1----:R1:W2:Y:S02]  /*8270*/  SYNCS.PHASECHK.TRANS64.TRYWAIT P0, [R2+URZ+0x20], R5 ;  /* 0x00002005020075a7 */ /* 0x0022a400080011ff */
[----:B--2---:R-:W-:Y:S05]  /*8280*/  @!P0 NANOSLEEP.SYNCS 0x989680 ;  /* 0x009896800000895d */ /* 0x004fea0003900000 */
[----:B------:R-:W2:Y:S02]  /*8290*/  @!P0 SYNCS.PHASECHK.TRANS64 P0, [R2+URZ+0x20], R5 ;  /* 0x00002005020085a7 */ /* 0x000ea400080010ff */
[----:B--2---:R-:W-:Y:S05]  /*82a0*/  @!P0 BRA `(.L_x_106) ;  /* 0xfffffffc00f08947 */ /* 0x004fea000383ffff */
[----:B------:R-:W-:Y:S05]  /*82b0*/  BRA `(.L_x_21) ;  /* 0xffffff9400247947 */ /* 0x000fea000383ffff */
.L_x_28:
[----:B-1----:R-:W-:-:S07]  /*82c0*/  MOV R2, UR17 ;  /* 0x0000001100027c02 */ /* 0x002fce0008000f00 */
.L_x_107:
[----:B-1----:R1:W2:Y:S02]  /*82d0*/  SYNCS.PHASECHK.TRANS64.TRYWAIT P0, [R2+URZ+0x20], R5 ;  /* 0x00002005020075a7 */ /* 0x0022a400080011ff */
[----:B--2---:R-:W-:Y:S05]  /*82e0*/  @!P0 NANOSLEEP.SYNCS 0x989680 ;  /* 0x009896800000895d */ /* 0x004fea0003900000 */
[----:B------:R-:W2:Y:S02]  /*82f0*/  @!P0 SYNCS.PHASECHK.TRANS64 P0, [R2+URZ+0x20], R5 ;  /* 0x00002005020085a7 */ /* 0x000ea400080010ff */
[----:B--2---:R-:W-:Y:S05]  /*8300*/  @!P0 BRA `(.L_x_107) ;  /* 0xfffffffc00f08947 */ /* 0x004fea000383ffff */
[----:B------:R-:W-:Y:S05]  /*8310*/  BRA `(.L_x_27) ;  /* 0xffffff9400c87947 */ /* 0x000fea000383ffff */
.L_x_32:
[----:B-1----:R1:W2:Y:S02]  /*8320*/  SYNCS.PHASECHK.TRANS64.TRYWAIT P0, [R2+URZ+0x70], R3 ;  /* 0x00007003020075a7 */ /* 0x0022a400080011ff */
[----:B--2---:R-:W-:Y:S05]  /*8330*/  @!P0 NANOSLEEP.SYNCS 0x989680 ;  /* 0x009896800000895d */ /* 0x004fea0003900000 */
[----:B------:R-:W2:Y:S02]  /*8340*/  @!P0 SYNCS.PHASECHK.TRANS64 P0, [R2+URZ+0x70], R3 ;  /* 0x00007003020085a7 */ /* 0x000ea400080010ff */
[----:B--2---:R-:W-:Y:S05]  /*8350*/  @!P0 BRA `(.L_x_32) ;  /* 0xfffffffc00f08947 */ /* 0x004fea000383ffff */
[----:B------:R-:W-:Y:S05]  /*8360*/  BRA `(.L_x_108) ;  /* 0xffffff9800547947 */ /* 0x000fea000383ffff */
.L_x_36:
[----:B----4-:R-:W-:-:S07]  /*8370*/  MOV R0, UR5 ;  /* 0x0000000500007c02 */ /* 0x010fce0008000f00 */
.L_x_109:
[----:B-1----:R1:W2:Y:S02]  /*8380*/  SYNCS.PHASECHK.TRANS64.TRYWAIT P0, [R0+URZ], R3 ;  /* 0x00000003000075a7 */ /* 0x0022a400080011ff */
[----:B--2---:R-:W-:Y:S05]  /*8390*/  @!P0 NANOSLEEP.SYNCS 0x989680 ;  /* 0x009896800000895d */ /* 0x004fea0003900000 */
[----:B------:R-:W2:Y:S02]  /*83a0*/  @!P0 SYNCS.PHASECHK.TRANS64 P0, [R0+URZ], R3 ;  /* 0x00000003000085a7 */ /* 0x000ea400080010ff */
[----:B--2---:R-:W-:Y:S05]  /*83b0*/  @!P0 BRA `(.L_x_109) ;  /* 0xfffffffc00f08947 */ /* 0x004fea000383ffff */
[----:B------:R-:W-:Y:S05]  /*83c0*/  BRA `(.L_x_110) ;  /* 0xffffff9c00c47947 */ /* 0x000fea000383ffff */
.L_x_37:
[----:B----4-:R-:W-:-:S07]  /*83d0*/  MOV R0, UR5 ;  /* 0x0000000500007c02 */ /* 0x010fce0008000f00 */
.L_x_111:
[----:B-1----:R1:W2:Y:S02]  /*83e0*/  SYNCS.PHASECHK.TRANS64.TRYWAIT P0, [R0+URZ], R3 ;  /* 0x00000003000075a7 */ /* 0x0022a400080011ff */
[----:B--2---:R-:W-:Y:S05]  /*83f0*/  @!P0 NANOSLEEP.SYNCS 0x989680 ;  /* 0x009896800000895d */ /* 0x004fea0003900000 */
[----:B------:R-:W2:Y:S02]  /*8400*/  @!P0 SYNCS.PHASECHK.TRANS64 P0, [R0+URZ], R3 ;  /* 0x00000003000085a7 */ /* 0x000ea400080010ff */
[----:B--2---:R-:W-:Y:S05]  /*8410*/  @!P0 BRA `(.L_x_111) ;  /* 0xfffffffc00f08947 */ /* 0x004fea000383ffff */
[----:B------:R-:W-:Y:S05]  /*8420*/  BRA `(.L_x_112) ;  /* 0xffffff9c00d07947 */ /* 0x000fea000383ffff */
.L_x_38:
[----:B----4-:R-:W-:-:S07]  /*8430*/  MOV R0, UR5 ;  /* 0x0000000500007c02 */ /* 0x010fce0008000f00 */
.L_x_113:
[----:B-1----:R1:W2:Y:S02]  /*8440*/  SYNCS.PHASECHK.TRANS64.TRYWAIT P0, [R0+URZ], R3 ;  /* 0x00000003000075a7 */ /* 0x0022a400080011ff */
[----:B--2---:R-:W-:Y:S05]  /*8450*/  @!P0 NANOSLEEP.SYNCS 0x989680 ;  /* 0x009896800000895d */ /* 0x004fea0003900000 */
[----:B------:R-:W2:Y:S02]  /*8460*/  @!P0 SYNCS.PHASECHK.TRANS64 P0, [R0+URZ], R3 ;  /* 0x00000003000085a7 */ /* 0x000ea400080010ff */
[----:B--2---:R-:W-:Y:S05]  /*8470*/  @!P0 BRA `(.L_x_113) ;  /* 0xfffffffc00f08947 */ /* 0x004fea000383ffff */
[----:B------:R-:W-:Y:S05]  /*8480*/  BRA `(.L_x_114) ;  /* 0xffffff9c00dc7947 */ /* 0x000fea000383ffff */
.L_x_41:
[----:B-1----:R1:W2:Y:S02]  /*8490*/  SYNCS.PHASECHK.TRANS64.TRYWAIT P0, [R0+URZ+0xd0], R5 ;  /* 0x0000d005000075a7 */ /* 0x0022a400080011ff */
[----:B--2---:R-:W-:Y:S05]  /*84a0*/  @!P0 NANOSLEEP.SYNCS 0x989680 ;  /* 0x009896800000895d */ /* 0x004fea0003900000 */
[----:B------:R-:W2:Y:S02]  /*84b0*/  @!P0 SYNCS.PHASECHK.TRANS64 P0, [R0+URZ+0xd0], R5 ;  /* 0x0000d005000085a7 */ /* 0x000ea400080010ff */
[----:B--2---:R-:W-:Y:S05]  /*84c0*/  @!P0 BRA `(.L_x_41) ;  /* 0xfffffffc00f08947 */ /* 0x004fea000383ffff */
[----:B------:R-:W-:Y:S05]  /*84d0*/  BRA `(.L_x_115) ;  /* 0xffffffa000387947 */ /* 0x000fea000383ffff */
.L_x_42:
[----:B------:R-:W-:-:S07]  /*84e0*/  MOV R0, UR5 ;  /* 0x0000000500007c02 */ /* 0x000fce0008000f00 */
.L_x_116:
[----:B-1----:R1:W2:Y:S02]  /*84f0*/  SYNCS.PHASECHK.TRANS64.TRYWAIT P0, [R0+URZ+0x80], R5 ;  /* 0x00008005000075a7 */ /* 0x0022a400080011ff */
[----:B--2---:R-:W-:Y:S05]  /*8500*/  @!P0 NANOSLEEP.SYNCS 0x989680 ;  /* 0x009896800000895d */ /* 0x004fea0003900000 */
[----:B------:R-:W2:Y:S02]  /*8510*/  @!P0 SYNCS.PHASECHK.TRANS64 P0, [R0+URZ+0x80], R5 ;  /* 0x00008005000085a7 */ /* 0x000ea400080010ff */
[----:B--2---:R-:W-:Y:S05]  /*8520*/  @!P0 BRA `(.L_x_116) ;  /* 0xfffffffc00f08947 */ /* 0x004fea000383ffff */
[----:B------:R-:W-:Y:S05]  /*8530*/  BRA `(.L_x_117) ;  /* 0xffffffa000487947 */ /* 0x000fea000383ffff */
.L_x_43:
[----:B-1----:R1:W2:Y:S02]  /*8540*/  SYNCS.PHASECHK.TRANS64.TRYWAIT P1, [R0+URZ+0x70], R5 ;  /* 0x00007005000075a7 */ /* 0x0022a400080211ff */
[----:B--2---:R-:W-:Y:S05]  /*8550*/  @!P1 NANOSLEEP.SYNCS 0x989680 ;  /* 0x009896800000995d */ /* 0x004fea0003900000 */
[----:B------:R-:W2:Y:S02]  /*8560*/  @!P1 SYNCS.PHASECHK.TRANS64 P1, [R0+URZ+0x70], R5 ;  /* 0x00007005000095a7 */ /* 0x000ea400080210ff */
[----:B--2---:R-:W-:Y:S05]  /*8570*/  @!P1 BRA `(.L_x_43) ;  /* 0xfffffffc00f09947 */ /* 0x004fea000383ffff */
[----:B------:R-:W-:Y:S05]  /*8580*/  BRA `(.L_x_118) ;  /* 0xffffffa000787947 */ /* 0x000fea000383ffff */
.L_x_46:
[----:B------:R-:W-:-:S07]  /*8590*/  MOV R0, UR5 ;  /* 0x0000000500007c02 */ /* 0x000fce0008000f00 */
.L_x_119:
[----:B-1----:R1:W2:Y:S02]  /*85a0*/  SYNCS.PHASECHK.TRANS64.TRYWAIT P0, [R0+URZ+0x80], R3 ;  /* 0x00008003000075a7 */ /* 0x0022a400080011ff */
[----:B--2---:R-:W-:Y:S05]  /*85b0*/  @!P0 NANOSLEEP.SYNCS 0x989680 ;  /* 0x009896800000895d */ /* 0x004fea0003900000 */
[----:B------:R-:W2:Y:S02]  /*85c0*/  @!P0 SYNCS.PHASECHK.TRANS64 P0, [R0+URZ+0x80], R3 ;  /* 0x00008003000085a7 */ /* 0x000ea400080010ff */
[----:B--2---:R-:W-:Y:S05]  /*85d0*/  @!P0 BRA `(.L_x_119) ;  /* 0xfffffffc00f08947 */ /* 0x004fea000383ffff */
[----:B------:R-:W-:Y:S05]  /*85e0*/  BRA `(.L_x_45) ;  /* 0xffffffa000cc7947 */ /* 0x000fea000383ffff */
.L_x_53:
[----:B-1----:R1:W2:Y:S02]  /*85f0*/  SYNCS.PHASECHK.TRANS64.TRYWAIT P1, [R0+URZ+0x70], R5 ;  /* 0x00007005000075a7 */ /* 0x0022a400080211ff */
[----:B--2---:R-:W-:Y:S05]  /*8600*/  @!P1 NANOSLEEP.SYNCS 0x989680 ;  /* 0x009896800000995d */ /* 0x004fea0003900000 */
[----:B------:R-:W2:Y:S02]  /*8610*/  @!P1 SYNCS.PHASECHK.TRANS64 P1, [R0+URZ+0x70], R5 ;  /* 0x00007005000095a7 */ /* 0x000ea400080210ff */
[----:B--2---:R-:W-:Y:S05]  /*8620*/  @!P1 BRA `(.L_x_53) ;  /* 0xfffffffc00f09947 */ /* 0x004fea000383ffff */
[----:B------:R-:W-:Y:S05]  /*8630*/  BRA `(.L_x_120) ;  /* 0xffffffa8002c7947 */ /* 0x000fea000383ffff */
.L_x_54:
[----:B------:R-:W-:-:S07]  /*8640*/  MOV R3, UR8 ;  /* 0x0000000800037c02 */ /* 0x000fce0008000f00 */
.L_x_121:
[----:B-1----:R1:W2:Y:S02]  /*8650*/  SYNCS.PHASECHK.TRANS64.TRYWAIT P0, [R3+URZ+0xb0], R0 ;  /* 0x0000b000030075a7 */ /* 0x0022a400080011ff */
[----:B--2---:R-:W-:Y:S05]  /*8660*/  @!P0 NANOSLEEP.SYNCS 0x989680 ;  /* 0x009896800000895d */ /* 0x004fea0003900000 */
[----:B------:R-:W2:Y:S02]  /*8670*/  @!P0 SYNCS.PHASECHK.TRANS64 P0, [R3+URZ+0xb0], R0 ;  /* 0x0000b000030085a7 */ /* 0x000ea400080010ff */
[----:B--2---:R-:W-:Y:S05]  /*8680*/  @!P0 BRA `(.L_x_121) ;  /* 0xfffffffc00f08947 */ /* 0x004fea000383ffff */
[----:B------:R-:W-:Y:S05]  /*8690*/  BRA `(.L_x_122) ;  /* 0xffffffa800647947 */ /* 0x000fea000383ffff */
.L_x_57:
[----:B------:R-:W-:Y:S07]  /*86a0*/  MOV R0, UR7 ;  /* 0x0000000700007c02 */ /* 0x000fee0008000f00 */
.L_x_123:
[----:B-1----:R1:W2:Y:S02]  /*86b0*/  SYNCS.PHASECHK.TRANS64.TRYWAIT P0, [R0+URZ], R3 ;  /* 0x00000003000075a7 */ /* 0x0022a400080011ff */
[----:B--2---:R-:W-:Y:S05]  /*86c0*/  @!P0 NANOSLEEP.SYNCS 0x989680 ;  /* 0x009896800000895d */ /* 0x004fea0003900000 */
[----:B------:R-:W2:Y:S02]  /*86d0*/  @!P0 SYNCS.PHASECHK.TRANS64 P0, [R0+URZ], R3 ;  /* 0x00000003000085a7 */ /* 0x000ea400080010ff */
[----:B--2---:R-:W-:Y:S05]  /*86e0*/  @!P0 BRA `(.L_x_123) ;  /* 0xfffffffc00f08947 */ /* 0x004fea000383ffff */
[----:B------:R-:W-:Y:S05]  /*86f0*/  BRA `(.L_x_56) ;  /* 0xffffffa800807947 */ /* 0x000fea000383ffff */
.L_x_60:
[----:B------:R-:W-:-:S07]  /*8700*/  MOV R0, UR5 ;  /* 0x0000000500007c02 */ /* 0x000fce0008000f00 */
.L_x_124:
[----:B--2---:R2:W3:Y:S02]  /*8710*/  SYNCS.PHASECHK.TRANS64.TRYWAIT P0, [R0+URZ], R3 ;  /* 0x00000003000075a7 */ /* 0x0044e400080011ff */
[----:B---3--:R-:W-:Y:S05]  /*8720*/  @!P0 NANOSLEEP.SYNCS 0x989680 ;  /* 0x009896800000895d */ /* 0x008fea0003900000 */
[----:B------:R-:W3:Y:S02]  /*8730*/  @!P0 SYNCS.PHASECHK.TRANS64 P0, [R0+URZ], R3 ;  /* 0x00000003000085a7 */ /* 0x000ee400080010ff */
[----:B---3--:R-:W-:Y:S05]  /*8740*/  @!P0 BRA `(.L_x_124) ;  /* 0xfffffffc00f08947 */ /* 0x008fea000383ffff */
[----:B------:R-:W-:Y:S05]  /*8750*/  BRA `(.L_x_125) ;  /* 0xffffffac00347947 */ /* 0x000fea000383ffff */
.L_x_61:
[----:B------:R-:W-:-:S07]  /*8760*/  MOV R0, UR5 ;  /* 0x0000000500007c02 */ /* 0x000fce0008000f00 */
.L_x_126:
[----:B-1----:R1:W2:Y:S02]  /*8770*/  SYNCS.PHASECHK.TRANS64.TRYWAIT P0, [R0+URZ], R3 ;  /* 0x00000003000075a7 */ /* 0x0022a400080011ff */
[----:B--2---:R-:W-:Y:S05]  /*8780*/  @!P0 NANOSLEEP.SYNCS 0x989680 ;  /* 0x009896800000895d */ /* 0x004fea0003900000 */
[----:B------:R-:W2:Y:S02]  /*8790*/  @!P0 SYNCS.PHASECHK.TRANS64 P0, [R0+URZ], R3 ;  /* 0x00000003000085a7 */ /* 0x000ea400080010ff */
[----:B--2---:R-:W-:Y:S05]  /*87a0*/  @!P0 BRA `(.L_x_126) ;  /* 0xfffffffc00f08947 */ /* 0x004fea000383ffff */
[----:B------:R-:W-:Y:S05]  /*87b0*/  BRA `(.L_x_127) ;  /* 0xffffffac00407947 */ /* 0x000fea000383ffff */
.L_x_62:
[----:B------:R-:W-:-:S07]  /*87c0*/  MOV R0, UR5 ;  /* 0x0000000500007c02 */ /* 0x000fce0008000f00 */
.L_x_128:
[----:B-1----:R1:W2:Y:S02]  /*87d0*/  SYNCS.PHASECHK.TRANS64.TRYWAIT P0, [R0+URZ], R3 ;  /* 0x00000003000075a7 */ /* 0x0022a400080011ff */
[----:B--2---:R-:W-:Y:S05]  /*87e0*/  @!P0 NANOSLEEP.SYNCS 0x989680 ;  /* 0x009896800000895d */ /* 0x004fea0003900000 */
[----:B------:R-:W2:Y:S02]  /*87f0*/  @!P0 SYNCS.PHASECHK.TRANS64 P0, [R0+URZ], R3 ;  /* 0x00000003000085a7 */ /* 0x000ea400080010ff */
[----:B--2---:R-:W-:Y:S05]  /*8800*/  @!P0 BRA `(.L_x_128) ;  /* 0xfffffffc00f08947 */ /* 0x004fea000383ffff */
[----:B------:R-:W-:Y:S05]  /*8810*/  BRA `(.L_x_129) ;  /* 0xffffffac004c7947 */ /* 0x000fea000383ffff */
.L_x_63:
[----:B------:R-:W-:-:S07]  /*8820*/  MOV R0, UR7 ;  /* 0x0000000700007c02 */ /* 0x000fce0008000f00 */
.L_x_130:
[----:B-1----:R1:W2:Y:S02]  /*8830*/  SYNCS.PHASECHK.TRANS64.TRYWAIT P0, [R0+URZ], R3 ;  /* 0x00000003000075a7 */ /* 0x0022a400080011ff */
[----:B--2---:R-:W-:Y:S05]  /*8840*/  @!P0 NANOSLEEP.SYNCS 0x989680 ;  /* 0x009896800000895d */ /* 0x004fea0003900000 */
[----:B------:R-:W2:Y:S02]  /*8850*/  @!P0 SYNCS.PHASECHK.TRANS64 P0, [R0+URZ], R3 ;  /* 0x00000003000085a7 */ /* 0x000ea400080010ff */
[----:B--2---:R-:W-:Y:S05]  /*8860*/  @!P0 BRA `(.L_x_130) ;  /* 0xfffffffc00f08947 */ /* 0x004fea000383ffff */
[----:B------:R-:W-:Y:S05]  /*8870*/  BRA `(.L_x_131) ;  /* 0xffffffac00587947 */ /* 0x000fea000383ffff */
.L_x_68:
[----:B--2---:R2:W3:Y:S02]  /*8880*/  SYNCS.PHASECHK.TRANS64.TRYWAIT P0, [R0+URZ+0x70], R3 ;  /* 0x00007003000075a7 */ /* 0x0044e400080011ff */
[----:B---3--:R-:W-:Y:S05]  /*8890*/  @!P0 NANOSLEEP.SYNCS 0x989680 ;  /* 0x009896800000895d */ /* 0x008fea0003900000 */
[----:B------:R-:W3:Y:S02]  /*88a0*/  @!P0 SYNCS.PHASECHK.TRANS64 P0, [R0+URZ+0x70], R3 ;  /* 0x00007003000085a7 */ /* 0x000ee400080010ff */
[----:B---3--:R-:W-:Y:S05]  /*88b0*/  @!P0 BRA `(.L_x_68) ;  /* 0xfffffffc00f08947 */ /* 0x008fea000383ffff */
[----:B------:R-:W-:Y:S05]  /*88c0*/  BRA `(.L_x_132) ;  /* 0xffffffb0005c7947 */ /* 0x000fea000383ffff */
.L_x_71:
[----:B------:R-:W-:Y:S07]  /*88d0*/  MOV R0, UR7 ;  /* 0x0000000700007c02 */ /* 0x000fee0008000f00 */
.L_x_133:
[----:B--2---:R2:W3:Y:S02]  /*88e0*/  SYNCS.PHASECHK.TRANS64.TRYWAIT P0, [R0+URZ+0x68], R3 ;  /* 0x00006803000075a7 */ /* 0x0044e400080011ff */
[----:B---3--:R-:W-:Y:S05]  /*88f0*/  @!P0 NANOSLEEP.SYNCS 0x989680 ;  /* 0x009896800000895d */ /* 0x008fea0003900000 */
[----:B------:R-:W3:Y:S02]  /*8900*/  @!P0 SYNCS.PHASECHK.TRANS64 P0, [R0+URZ+0x68], R3 ;  /* 0x00006803000085a7 */ /* 0x000ee400080010ff */
[----:B---3--:R-:W-:Y:S05]  /*8910*/  @!P0 BRA `(.L_x_133) ;  /* 0xfffffffc00f08947 */ /* 0x008fea000383ffff */
[----:B------:R-:W-:Y:S05]  /*8920*/  BRA `(.L_x_70) ;  /* 0xffffffb4003c7947 */ /* 0x000fea000383ffff */
.L_x_74:
[----:B--2---:R-:W-:Y:S07]  /*8930*/  MOV R3, UR7 ;  /* 0x0000000700037c02 */ /* 0x004fee0008000f00 */
.L_x_134:
[----:B-1----:R1:W2:Y:S02]  /*8940*/  SYNCS.PHASECHK.TRANS64.TRYWAIT P0, [R3+URZ+0x50], R12 ;  /* 0x0000500c030075a7 */ /* 0x0022a400080011ff */
[----:B--2---:R-:W-:Y:S05]  /*8950*/  @!P0 NANOSLEEP.SYNCS 0x989680 ;  /* 0x009896800000895d */ /* 0x004fea0003900000 */
[----:B------:R-:W2:Y:S02]  /*8960*/  @!P0 SYNCS.PHASECHK.TRANS64 P0, [R3+URZ+0x50], R12 ;  /* 0x0000500c030085a7 */ /* 0x000ea400080010ff */
[----:B--2---:R-:W-:Y:S05]  /*8970*/  @!P0 BRA `(.L_x_134) ;  /* 0xfffffffc00f08947 */ /* 0x004fea000383ffff */
[----:B------:R-:W-:Y:S05]  /*8980*/  BRA `(.L_x_135) ;  /* 0xffffffb400b47947 */ /* 0x000fea000383ffff */
.L_x_75:
[----:B------:R-:W-:Y:S07]  /*8990*/  MOV R3, UR7 ;  /* 0x0000000700037c02 */ /* 0x000fee0008000f00 */
.L_x_136:
[----:B-1----:R1:W2:Y:S02]  /*89a0*/  SYNCS.PHASECHK.TRANS64.TRYWAIT P0, [R3+URZ+0x58], R12 ;  /* 0x0000580c030075a7 */ /* 0x0022a400080011ff */
[----:B--2---:R-:W-:Y:S05]  /*89b0*/  @!P0 NANOSLEEP.SYNCS 0x989680 ;  /* 0x009896800000895d */ /* 0x004fea0003900000 */
[----:B------:R-:W2:Y:S02]  /*89c0*/  @!P0 SYNCS.PHASECHK.TRANS64 P0, [R3+URZ+0x58], R12 ;  /* 0x0000580c030085a7 */ /* 0x000ea400080010ff */
[----:B--2---:R-:W-:Y:S05]  /*89d0*/  @!P0 BRA `(.L_x_136) ;  /* 0xfffffffc00f08947 */ /* 0x004fea000383ffff */
[----:B------:R-:W-:Y:S05]  /*89e0*/  BRA `(.L_x_137) ;  /* 0xffffffb800347947 */ /* 0x000fea000383ffff */
.L_x_77:
[----:B------:R-:W-:-:S07]  /*89f0*/  MOV R0, UR7 ;  /* 0x0000000700007c02 */ /* 0x000fce0008000f00 */
.L_x_138:
[----:B-1----:R1:W3:Y:S02]  /*8a00*/  SYNCS.PHASECHK.TRANS64.TRYWAIT P0, [R0+URZ+0x50], R3 ;  /* 0x00005003000075a7 */ /* 0x0022e400080011ff */
[----:B---3--:R-:W-:Y:S05]  /*8a10*/  @!P0 NANOSLEEP.SYNCS 0x989680 ;  /* 0x009896800000895d */ /* 0x008fea0003900000 */
[----:B------:R-:W3:Y:S02]  /*8a20*/  @!P0 SYNCS.PHASECHK.TRANS64 P0, [R0+URZ+0x50], R3 ;  /* 0x00005003000085a7 */ /* 0x000ee400080010ff */
[----:B---3--:R-:W-:Y:S05]  /*8a30*/  @!P0 BRA `(.L_x_138) ;  /* 0xfffffffc00f08947 */ /* 0x008fea000383ffff */
[----:B------:R-:W-:Y:S05]  /*8a40*/  BRA `(.L_x_139) ;  /* 0xffffffb800a47947 */ /* 0x000fea000383ffff */
.L_x_79:
[----:B--2---:R2:W4:Y:S02]  /*8a50*/  SYNCS.PHASECHK.TRANS64.TRYWAIT P0, [R0+URZ+0x70], R3 ;  /* 0x00007003000075a7 */ /* 0x00452400080011ff */
[----:B----4-:R-:W-:Y:S05]  /*8a60*/  @!P0 NANOSLEEP.SYNCS 0x989680 ;  /* 0x009896800000895d */ /* 0x010fea0003900000 */
[----:B------:R-:W4:Y:S02]  /*8a70*/  @!P0 SYNCS.PHASECHK.TRANS64 P0, [R0+URZ+0x70], R3 ;  /* 0x00007003000085a7 */ /* 0x000f2400080010ff */
[----:B----4-:R-:W-:Y:S05]  /*8a80*/  @!P0 BRA `(.L_x_79) ;  /* 0xfffffffc00f08947 */ /* 0x010fea000383ffff */
[----:B------:R-:W-:Y:S05]  /*8a90*/  BRA `(.L_x_140) ;  /* 0xffffffbc00707947 */ /* 0x000fea000383ffff */
.L_x_90:
[----:B-1----:R1:W3:Y:S02]  /*8aa0*/  SYNCS.PHASECHK.TRANS64.TRYWAIT P1, [R3+URZ+0x40], R0 ;  /* 0x00004000030075a7 */ /* 0x0022e400080211ff */
[----:B---3--:R-:W-:Y:S05]  /*8ab0*/  @!P1 NANOSLEEP.SYNCS 0x989680 ;  /* 0x009896800000995d */ /* 0x008fea0003900000 */
[----:B------:R-:W3:Y:S02]  /*8ac0*/  @!P1 SYNCS.PHASECHK.TRANS64 P1, [R3+URZ+0x40], R0 ;  /* 0x00004000030095a7 */ /* 0x000ee400080210ff */
[----:B---3--:R-:W-:Y:S05]  /*8ad0*/  @!P1 BRA `(.L_x_90) ;  /* 0xfffffffc00f09947 */ /* 0x008fea000383ffff */
[----:B------:R-:W-:Y:S05]  /*8ae0*/  BRA `(.L_x_89) ;  /* 0xffffffc800987947 */ /* 0x000fea000383ffff */
.L_x_92:
[----:B---3--:R3:W4:Y:S02]  /*8af0*/  SYNCS.PHASECHK.TRANS64.TRYWAIT P0, [R116+URZ+0x90], R5 ;  /* 0x00009005740075a7 */ /* 0x00872400080011ff */
[----:B----4-:R-:W-:Y:S05]  /*8b00*/  @!P0 NANOSLEEP.SYNCS 0x989680 ;  /* 0x009896800000895d */ /* 0x010fea0003900000 */
[----:B------:R-:W4:Y:S02]  /*8b10*/  @!P0 SYNCS.PHASECHK.TRANS64 P0, [R116+URZ+0x90], R5 ;  /* 0x00009005740085a7 */ /* 0x000f2400080010ff */
[----:B----4-:R-:W-:Y:S05]  /*8b20*/  @!P0 BRA `(.L_x_92) ;  /* 0xfffffffc00f08947 */ /* 0x010fea000383ffff */
[----:B------:R-:W-:Y:S05]  /*8b30*/  BRA `(.L_x_91) ;  /* 0xffffffc800f47947 */ /* 0x000fea000383ffff */
.L_x_100:
[----:B--2---:R2:W3:Y:S02]  /*8b40*/  SYNCS.PHASECHK.TRANS64.TRYWAIT P0, [R125+URZ+0x40], R0 ;  /* 0x000040007d0075a7 */ /* 0x0044e400080011ff */
[----:B---3--:R-:W-:Y:S05]  /*8b50*/  @!P0 NANOSLEEP.SYNCS 0x989680 ;  /* 0x009896800000895d */ /* 0x008fea0003900000 */
[----:B------:R-:W3:Y:S02]  /*8b60*/  @!P0 SYNCS.PHASECHK.TRANS64 P0, [R125+URZ+0x40], R0 ;  /* 0x000040007d0085a7 */ /* 0x000ee400080010ff */
[----:B---3--:R-:W-:Y:S05]  /*8b70*/  @!P0 BRA `(.L_x_100) ;  /* 0xfffffffc00f08947 */ /* 0x008fea000383ffff */
[----:B------:R-:W-:Y:S05]  /*8b80*/  BRA `(.L_x_99) ;  /* 0xffffffdc00f87947 */ /* 0x000fea000383ffff */
        .weak           $__internal_0_$__cuda_sm10x_tcgen05_guardrail_trap_col_being_dealloced_not_returned_by_alloc
        .type           $__internal_0_$__cuda_sm10x_tcgen05_guardrail_trap_col_being_dealloced_not_returned_by_alloc,@function
        .size           $__internal_0_$__cuda_sm10x_tcgen05_guardrail_trap_col_being_dealloced_not_returned_by_alloc,($__internal_1_$__cuda_sm10x_tcgen05_guardrail_trap_phase_invalid_during_alloc - $__internal_0_$__cuda_sm10x_tcgen05_guardrail_trap_col_being_dealloced_not_returned_by_alloc)
$__internal_0_$__cuda_sm10x_tcgen05_guardrail_trap_col_being_dealloced_not_returned_by_alloc:
[----:B------:R-:W-:Y:S05]  /*8b90*/  BPT.TRAP 0x1 ;  /* 0x000000040000795c */ /* 0x000fea0000300000 */
[----:B------:R-:W-:-:S04]  /*8ba0*/  HFMA2 R3, -RZ, RZ, 0, 0 ;  /* 0x00000000ff037431 */ /* 0x000fc800000001ff */
[----:B------:R-:W-:Y:S05]  /*8bb0*/  RET.REL.NODEC R2 `(_ZN7cutlass13device_kernelINS_4gemm6kernel13GemmUniversalIN4cute5tupleIJiiiiEEENS1_10collective13CollectiveMmaINS1_35MainloopSm100TmaUmmaWarpSpecializedILi4ELi2ELi4ENS5_IJNS4_1CILi1EEESB_SB_EEEEENS5_IJNSA_ILi128EEESE_NSA_ILi64EEEEEEaNS5_IJlSB_lEEEaSH_NS4_8TiledMMAINS4_8MMA_AtomIJNS4_15SM100_MMA_S8_SSIaaiLi128ELi128ELNS4_4UMMA5MajorE0ELSM_0ELNSL_8SaturateE0EEEEEENS4_6LayoutISC_NS5_IJNSA_ILi0EEESR_SR_EEEEENS5_IJNS4_10UnderscoreESU_SU_EEEEENS4_13SM90_TMA_LOADENS4_14ComposedLayoutINS4_7SwizzleILi2ELi4ELi3EEENS4_18smem_ptr_flag_bitsILi8EEENSQ_INS5_IJNSA_ILi8EEESF_EEENS5_IJSF_SB_EEEEEEEvNS4_8identityESX_S17_vS18_EENS_8epilogue10collective18CollectiveEpilogueINS1A_23Sm100TmaWarpSpecializedILi2ELi2ELi64ELb0ELb0EEEJSG_NS5_IJNSQ_ISE_SB_EENSQ_ISF_SB_EEEEEaSH_aSH_NS1A_6fusion15FusionCallbacksIS1E_NS1I_17LinearCombinationIaiaiLNS_15FloatRoundStyleE2EEESG_S1H_JEEENS4_5SM1004TMEM4LOAD26SM100_TMEM_LOAD_32dp32b64xESX_S17_NS4_39AutoVectorizingCopyWithAssumedAlignmentILi128EEENS4_14SM90_TMA_STOREES17_S1T_S1T_EEEvvEEEEvNT_6ParamsE) ;  /* 0xffffff7402107950 */ /* 0x000fea0003c3ffff */
        .weak           $__internal_1_$__cuda_sm10x_tcgen05_guardrail_trap_phase_invalid_during_alloc
        .type           $__internal_1_$__cuda_sm10x_tcgen05_guardrail_trap_phase_invalid_during_alloc,@function
        .size           $__internal_1_$__cuda_sm10x_tcgen05_guardrail_trap_phase_invalid_during_alloc,($__internal_2_$__cuda_sm10x_tcgen05_guardrail_trap_unallocated_columns_being_dealloced - $__internal_1_$__cuda_sm10x_tcgen05_guardrail_trap_phase_invalid_during_alloc)
$__internal_1_$__cuda_sm10x_tcgen05_guardrail_trap_phase_invalid_during_alloc:
[----:B------:R-:W-:Y:S05]  /*8bc0*/  BPT.TRAP 0x1 ;  /* 0x000000040000795c */ /* 0x000fea0000300000 */
[----:B------:R-:W-:-:S04]  /*8bd0*/  MOV R3, 0x0 ;  /* 0x0000000000037802 */ /* 0x000fc80000000f00 */
[----:B------:R-:W-:Y:S05]  /*8be0*/  RET.REL.NODEC R2 `(_ZN7cutlass13device_kernelINS_4gemm6kernel13GemmUniversalIN4cute5tupleIJiiiiEEENS1_10collective13CollectiveMmaINS1_35MainloopSm100TmaUmmaWarpSpecializedILi4ELi2ELi4ENS5_IJNS4_1CILi1EEESB_SB_EEEEENS5_IJNSA_ILi128EEESE_NSA_ILi64EEEEEEaNS5_IJlSB_lEEEaSH_NS4_8TiledMMAINS4_8MMA_AtomIJNS4_15SM100_MMA_S8_SSIaaiLi128ELi128ELNS4_4UMMA5MajorE0ELSM_0ELNSL_8SaturateE0EEEEEENS4_6LayoutISC_NS5_IJNSA_ILi0EEESR_SR_EEEEENS5_IJNS4_10UnderscoreESU_SU_EEEEENS4_13SM90_TMA_LOADENS4_14ComposedLayoutINS4_7SwizzleILi2ELi4ELi3EEENS4_18smem_ptr_flag_bitsILi8EEENSQ_INS5_IJNSA_ILi8EEESF_EEENS5_IJSF_SB_EEEEEEEvNS4_8identityESX_S17_vS18_EENS_8epilogue10collective18CollectiveEpilogueINS1A_23Sm100TmaWarpSpecializedILi2ELi2ELi64ELb0ELb0EEEJSG_NS5_IJNSQ_ISE_SB_EENSQ_ISF_SB_EEEEEaSH_aSH_NS1A_6fusion15FusionCallbacksIS1E_NS1I_17LinearCombinationIaiaiLNS_15FloatRoundStyleE2EEESG_S1H_JEEENS4_5SM1004TMEM4LOAD26SM100_TMEM_LOAD_32dp32b64xESX_S17_NS4_39AutoVectorizingCopyWithAssumedAlignmentILi128EEENS4_14SM90_TMA_STOREES17_S1T_S1T_EEEvvEEEEvNT_6ParamsE) ;  /* 0xffffff7402047950 */ /* 0x000fea0003c3ffff */
        .weak           $__internal_2_$__cuda_sm10x_tcgen05_guardrail_trap_unallocated_columns_being_dealloced
        .type           $__internal_2_$__cuda_sm10x_tcgen05_guardrail_trap_unallocated_columns_being_dealloced,@function
        .size           $__internal_2_$__cuda_sm10x_tcgen05_guardrail_trap_unallocated_columns_being_dealloced,(.L_x_142 - $__internal_2_$__cuda_sm10x_tcgen05_guardrail_trap_unallocated_columns_being_dealloced)
$__internal_2_$__cuda_sm10x_tcgen05_guardrail_trap_unallocated_columns_being_dealloced:
[----:B------:R-:W-:Y:S05]  /*8bf0*/  BPT.TRAP 0x1 ;  /* 0x000000040000795c */ /* 0x000fea0000300000 */
[----:B------:R-:W-:-:S04]  /*8c00*/  HFMA2 R3, -RZ, RZ, 0, 0 ;  /* 0x00000000ff037431 */ /* 0x000fc800000001ff */
[----:B------:R-:W-:Y:S05]  /*8c10*/  RET.REL.NODEC R2 `(_ZN7cutlass13device_kernelINS_4gemm6kernel13GemmUniversalIN4cute5tupleIJiiiiEEENS1_10collective13CollectiveMmaINS1_35MainloopSm100TmaUmmaWarpSpecializedILi4ELi2ELi4ENS5_IJNS4_1CILi1EEESB_SB_EEEEENS5_IJNSA_ILi128EEESE_NSA_ILi64EEEEEEaNS5_IJlSB_lEEEaSH_NS4_8TiledMMAINS4_8MMA_AtomIJNS4_15SM100_MMA_S8_SSIaaiLi128ELi128ELNS4_4UMMA5MajorE0ELSM_0ELNSL_8SaturateE0EEEEEENS4_6LayoutISC_NS5_IJNSA_ILi0EEESR_SR_EEEEENS5_IJNS4_10UnderscoreESU_SU_EEEEENS4_13SM90_TMA_LOADENS4_14ComposedLayoutINS4_7SwizzleILi2ELi4ELi3EEENS4_18smem_ptr_flag_bitsILi8EEENSQ_INS5_IJNSA_ILi8EEESF_EEENS5_IJSF_SB_EEEEEEEvNS4_8identityESX_S17_vS18_EENS_8epilogue10collective18CollectiveEpilogueINS1A_23Sm100TmaWarpSpecializedILi2ELi2ELi64ELb0ELb0EEEJSG_NS5_IJNSQ_ISE_SB_EENSQ_ISF_SB_EEEEEaSH_aSH_NS1A_6fusion15FusionCallbacksIS1E_NS1I_17LinearCombinationIaiaiLNS_15FloatRoundStyleE2EEESG_S1H_JEEENS4_5SM1004TMEM4LOAD26SM100_TMEM_LOAD_32dp32b64xESX_S17_NS4_39AutoVectorizingCopyWithAssumedAlignmentILi128EEENS4_14SM90_TMA_STOREES17_S1T_S1T_EEEvvEEEEvNT_6ParamsE) ;  /* 0xffffff7002f87950 */ /* 0x000fea0003c3ffff */
.L_x_141:
[----:B------:R-:W-:-:S00]  /*8c20*/  BRA `(.L_x_141) ;  /* 0xfffffffc00fc7947 */ /* 0x000fc0000383ffff */
[----:B------:R-:W-:-:S00]  /*8c30*/  NOP ;  /* 0x0000000000007918 */ /* 0x000fc00000000000 */
        /* <DEDUP_REMOVED lines=12> */
.L_x_142:


//--------------------- .nv.global.init           --------------------------
	.section	.nv.global.init,"aw",@progbits
.nv.global.init:
	.type		$str$27,@object
	.size		$str$27,($str$28 - $str$27)
$str$27:
        /*0000*/ 	.byte	0x28, 0x61, 0x64, 0x64, 0x72, 0x65, 0x73, 0x73, 0x20, 0x26, 0x20, 0x6d, 0x61, 0x73, 0x6b, 0x29
        /*0010*/ 	.byte	0x20, 0x3d, 0x3d, 0x20, 0x30, 0x00
	.type		$str$28,@object
	.size		$str$28,($str$26 - $str$28)
$str$28:
        /*0016*/ 	.byte	0x2f, 0x74, 0x6d, 0x70, 0x2f, 0x63, 0x75, 0x74, 0x6c, 0x61, 0x73, 0x73, 0x5f, 0x73, 0x77, 0x65
        /*0026*/ 	.byte	0x65, 0x70, 0x5f, 0x73, 0x72, 0x63, 0x2f, 0x69, 0x6e, 0x63, 0x6c, 0x75, 0x64, 0x65, 0x2f, 0x63
        /*0036*/ 	.byte	0x75, 0x74, 0x65, 0x2f, 0x70, 0x6f, 0x69, 0x6e, 0x74, 0x65, 0x72, 0x5f, 0x66, 0x6c, 0x61, 0x67
        /*0046*/ 	.byte	0x67, 0x65, 0x64, 0x2e, 0x68, 0x70, 0x70, 0x00
	.type		$str$26,@object
	.size		$str$26,($str$25 - $str$26)
$str$26:
        /*004e*/ 	.byte	0x2f, 0x74, 0x6d, 0x70, 0x2f, 0x63, 0x75, 0x74, 0x6c, 0x61, 0x73, 0x73, 0x5f, 0x73, 0x77, 0x65
        /*005e*/ 	.byte	0x65, 0x70, 0x5f, 0x73, 0x72, 0x63, 0x2f, 0x69, 0x6e, 0x63, 0x6c, 0x75, 0x64, 0x65, 0x2f, 0x63
        /*006e*/ 	.byte	0x75, 0x74, 0x65, 0x2f, 0x61, 0x74, 0x6f, 0x6d, 0x2f, 0x63, 0x6f, 0x70, 0x79, 0x5f, 0x74, 0x72
        /*007e*/ 	.byte	0x61, 0x69, 0x74, 0x73, 0x5f, 0x73, 0x6d, 0x31, 0x30, 0x30, 0x2e, 0x68, 0x70, 0x70, 0x00
	.type		$str$25,@object
	.size		$str$25,(__unnamed_1 - $str$25)
$str$25:
        /*008d*/ 	.byte	0x28, 0x28, 0x75, 0x69, 0x6e, 0x74, 0x33, 0x32, 0x5f, 0x74, 0x28, 0x74, 0x68, 0x72, 0x65, 0x61
        /*009d*/ 	.byte	0x64, 0x49, 0x64, 0x78, 0x2e, 0x78, 0x29, 0x20, 0x2f, 0x20, 0x33, 0x32, 0x29, 0x20, 0x25, 0x20
        /*00ad*/ 	.byte	0x34, 0x29, 0x20, 0x3d, 0x3d, 0x20, 0x28, 0x28, 0x28, 0x74, 0x6d, 0x65, 0x6d, 0x5f, 0x61, 0x64
        /*00bd*/ 	.byte	0x64, 0x72, 0x20, 0x3e, 0x3e, 0x20, 0x31, 0x36, 0x29, 0x20, 0x2f, 0x20, 0x33, 0x32, 0x29, 0x20
        /*00cd*/ 	.byte	0x25, 0x20, 0x34, 0x29, 0x00
	.type		__unnamed_1,@object
	.size		__unnamed_1,(__unnamed_2 - __unnamed_1)
__unnamed_1:
        /*00d2*/ 	.byte	0x61, 0x75, 0x74, 0x6f, 0x20, 0x63, 0x75, 0x74, 0x65, 0x3a, 0x3a, 0x61, 0x73, 0x5f, 0x70, 0x6f
        /* <DEDUP_REMOVED lines=24> */
        /*0262*/ 	.byte	0x5d, 0x00
	.type		__unnamed_2,@object
	.size		__unnamed_2,(.L_2 - __unnamed_2)
__unnamed_2:
        /* <DEDUP_REMOVED lines=42> */
        /*0504*/ 	.byte	0x43, 0x3c, 0x30, 0x3e, 0x3e, 0x3e, 0x3e, 0x5d, 0x00
.L_2:


//--------------------- .nv.shared._ZN7cutlass13device_kernelINS_4gemm6kernel13GemmUniversalIN4cute5tupleIJiiiiEEENS1_10collective13CollectiveMmaINS1_35MainloopSm100TmaUmmaWarpSpecializedILi4ELi2ELi4ENS5_IJNS4_1CILi1EEESB_SB_EEEEENS5_IJNSA_ILi128EEESE_NSA_ILi64EEEEEEaNS5_IJlSB_lEEEaSH_NS4_8TiledMMAINS4_8MMA_AtomIJNS4_15SM100_MMA_S8_SSIaaiLi128ELi128ELNS4_4UMMA5MajorE0ELSM_0ELNSL_8SaturateE0EEEEEENS4_6LayoutISC_NS5_IJNSA_ILi0EEESR_SR_EEEEENS5_IJNS4_10UnderscoreESU_SU_EEEEENS4_13SM90_TMA_LOADENS4_14ComposedLayoutINS4_7SwizzleILi2ELi4ELi3EEENS4_18smem_ptr_flag_bitsILi8EEENSQ_INS5_IJNSA_ILi8EEESF_EEENS5_IJSF_SB_EEEEEEEvNS4_8identityESX_S17_vS18_EENS_8epilogue10collective18CollectiveEpilogueINS1A_23Sm100TmaWarpSpecializedILi2ELi2ELi64ELb0ELb0EEEJSG_NS5_IJNSQ_ISE_SB_EENSQ_ISF_SB_EEEEEaSH_aSH_NS1A_6fusion15FusionCallbacksIS1E_NS1I_17LinearCombinationIaiaiLNS_15FloatRoundStyleE2EEESG_S1H_JEEENS4_5SM1004TMEM4LOAD26SM100_TMEM_LOAD_32dp32b64xESX_S17_NS4_39AutoVectorizingCopyWithAssumedAlignmentILi128EEENS4_14SM90_TMA_STOREES17_S1T_S1T_EEEvvEEEEvNT_6ParamsE --------------------------
	.section	.nv.shared._ZN7cutlass13device_kernelINS_4gemm6kernel13GemmUniversalIN4cute5tupleIJiiiiEEENS1_10collective13CollectiveMmaINS1_35MainloopSm100TmaUmmaWarpSpecializedILi4ELi2ELi4ENS5_IJNS4_1CILi1EEESB_SB_EEEEENS5_IJNSA_ILi128EEESE_NSA_ILi64EEEEEEaNS5_IJlSB_lEEEaSH_NS4_8TiledMMAINS4_8MMA_AtomIJNS4_15SM100_MMA_S8_SSIaaiLi128ELi128ELNS4_4UMMA5MajorE0ELSM_0ELNSL_8SaturateE0EEEEEENS4_6LayoutISC_NS5_IJNSA_ILi0EEESR_SR_EEEEENS5_IJNS4_10UnderscoreESU_SU_EEEEENS4_13SM90_TMA_LOADENS4_14ComposedLayoutINS4_7SwizzleILi2ELi4ELi3EEENS4_18smem_ptr_flag_bitsILi8EEENSQ_INS5_IJNSA_ILi8EEESF_EEENS5_IJSF_SB_EEEEEEEvNS4_8identityESX_S17_vS18_EENS_8epilogue10collective18CollectiveEpilogueINS1A_23Sm100TmaWarpSpecializedILi2ELi2ELi64ELb0ELb0EEEJSG_NS5_IJNSQ_ISE_SB_EENSQ_ISF_SB_EEEEEaSH_aSH_NS1A_6fusion15FusionCallbacksIS1E_NS1I_17LinearCombinationIaiaiLNS_15FloatRoundStyleE2EEESG_S1H_JEEENS4_5SM1004TMEM4LOAD26SM100_TMEM_LOAD_32dp32b64xESX_S17_NS4_39AutoVectorizingCopyWithAssumedAlignmentILi128EEENS4_14SM90_TMA_STOREES17_S1T_S1T_EEEvvEEEEvNT_6ParamsE,"aw",@nobits
	.sectionflags	@""
	.align	16
	.zero		1024


//--------------------- .nv.shared.reserved.0     --------------------------
	.section	.nv.shared.reserved.0,"aw",@nobits
	.weak		__nv_reservedSMEM_offset_0_alias
	.size		__nv_reservedSMEM_offset_0_alias, 0, 64
	.other		__nv_reservedSMEM_offset_0_alias,@"STO_CUDA_RESERVED_SHARED STV_DEFAULT"
__nv_reservedSMEM_offset_0_alias:
	.zero		0
.nv.shared.reserved.0:
	.zero		64
	.weak		__nv_reservedSMEM_tcgen05_partition
	.type		__nv_reservedSMEM_tcgen05_partition,@object
	.size		__nv_reservedSMEM_tcgen05_partition,(.L_0 - __nv_reservedSMEM_tcgen05_partition)
__nv_reservedSMEM_tcgen05_partition:
	.zero		32
.L_0:


//--------------------- .nv.global                --------------------------
	.section	.nv.global,"aw",@nobits
.nv.global:
	.type		_ZN40_INTERNAL_142ef6b4_4_k_cu_c443a54f_187754cute1_E,@object
	.size		_ZN40_INTERNAL_142ef6b4_4_k_cu_c443a54f_187754cute1_E,(_ZN40_INTERNAL_142ef6b4_4_k_cu_c443a54f_187754cuda3std3__45__cpo6cbeginE - _ZN40_INTERNAL_142ef6b4_4_k_cu_c443a54f_187754cute1_E)
_ZN40_INTERNAL_142ef6b4_4_k_cu_c443a54f_187754cute1_E:
	.zero		1
	.type		_ZN40_INTERNAL_142ef6b4_4_k_cu_c443a54f_187754cuda3std3__45__cpo6cbeginE,@object
	.size		_ZN40_INTERNAL_142ef6b4_4_k_cu_c443a54f_187754cuda3std3__45__cpo6cbeginE,(_ZN40_INTERNAL_142ef6b4_4_k_cu_c443a54f_187754cuda3std3__48in_placeE - _ZN40_INTERNAL_142ef6b4_4_k_cu_c443a54f_187754cuda3std3__45__cpo6cbeginE)
_ZN40_INTERNAL_142ef6b4_4_k_cu_c443a54f_187754cuda3std3__45__cpo6cbeginE:
	.zero		1
	.type		_ZN40_INTERNAL_142ef6b4_4_k_cu_c443a54f_187754cuda3std3__48in_placeE,@object
	.size		_ZN40_INTERNAL_142ef6b4_4_k_cu_c443a54f_187754cuda3std3__48in_placeE,(_ZN40_INTERNAL_142ef6b4_4_k_cu_c443a54f_187754cuda3std6ranges3__45__cpo9iter_moveE - _ZN40_INTERNAL_142ef6b4_4_k_cu_c443a54f_187754cuda3std3__48in_placeE)
_ZN40_INTERNAL_142ef6b4_4_k_cu_c443a54f_187754cuda3std3__48in_placeE:
	.zero		1
	.type		_ZN40_INTERNAL_142ef6b4_4_k_cu_c443a54f_187754cuda3std6ranges3__45__cpo9iter_moveE,@object
	.size		_ZN40_INTERNAL_142ef6b4_4_k_cu_c443a54f_187754cuda3std6ranges3__45__cpo9iter_moveE,(_ZN40_INTERNAL_142ef6b4_4_k_cu_c443a54f_187754cuda3std3__45__cpo5beginE - _ZN40_INTERNAL_142ef6b4_4_k_cu_c443a54f_187754cuda3std6ranges3__45__cpo9iter_moveE)
_ZN40_INTERNAL_142ef6b4_4_k_cu_c443a54f_187754cuda3std6ranges3__45__cpo9iter_moveE:
	.zero		1
	.type		_ZN40_INTERNAL_142ef6b4_4_k_cu_c443a54f_187754cuda3std3__45__cpo5beginE,@object
	.size		_ZN40_INTERNAL_142ef6b4_4_k_cu_c443a54f_187754cuda3std3__45__cpo5beginE,(_ZN40_INTERNAL_142ef6b4_4_k_cu_c443a54f_187754cuda3std3__442_GLOBAL__N__142ef6b4_4_k_cu_c443a54f_187756ignoreE - _ZN40_INTERNAL_142ef6b4_4_k_cu_c443a54f_187754cuda3std3__45__cpo5beginE)
_ZN40_INTERNAL_142ef6b4_4_k_cu_c443a54f_187754cuda3std3__45__cpo5beginE:
	.zero		1
	.type		_ZN40_INTERNAL_142ef6b4_4_k_cu_c443a54f_187754cuda3std3__442_GLOBAL__N__142ef6b4_4_k_cu_c443a54f_187756ignoreE,@object
	.size		_ZN40_INTERNAL_142ef6b4_4_k_cu_c443a54f_187754cuda3std3__442_GLOBAL__N__142ef6b4_4_k_cu_c443a54f_187756ignoreE,(_ZN40_INTERNAL_142ef6b4_4_k_cu_c443a54f_187754cute7productE - _ZN40_INTERNAL_142ef6b4_4_k_cu_c443a54f_187754cuda3std3__442_GLOBAL__N__142ef6b4_4_k_cu_c443a54f_187756ignoreE)
_ZN40_INTERNAL_142ef6b4_4_k_cu_c443a54f_187754cuda3std3__442_GLOBAL__N__142ef6b4_4_k_cu_c443a54f_187756ignoreE:
	.zero		1
	.type		_ZN40_INTERNAL_142ef6b4_4_k_cu_c443a54f_187754cute7productE,@object
	.size		_ZN40_INTERNAL_142ef6b4_4_k_cu_c443a54f_187754cute7productE,(_ZN40_INTERNAL_142ef6b4_4_k_cu_c443a54f_187754cuda3std3__45__cpo3endE - _ZN40_INTERNAL_142ef6b4_4_k_cu_c443a54f_187754cute7productE)
_ZN40_INTERNAL_142ef6b4_4_k_cu_c443a54f_187754cute7productE:
	.zero		1
	.type		_ZN40_INTERNAL_142ef6b4_4_k_cu_c443a54f_187754cuda3std3__45__cpo3endE,@object
	.size		_ZN40_INTERNAL_142ef6b4_4_k_cu_c443a54f_187754cuda3std3__45__cpo3endE,(_ZN40_INTERNAL_142ef6b4_4_k_cu_c443a54f_187754cuda3std3__419piecewise_constructE - _ZN40_INTERNAL_142ef6b4_4_k_cu_c443a54f_187754cuda3std3__45__cpo3endE)
_ZN40_INTERNAL_142ef6b4_4_k_cu_c443a54f_187754cuda3std3__45__cpo3endE:
	.zero		1
	.type		_ZN40_INTERNAL_142ef6b4_4_k_cu_c443a54f_187754cuda3std3__419piecewise_constructE,@object
	.size		_ZN40_INTERNAL_142ef6b4_4_k_cu_c443a54f_187754cuda3std3__419piecewise_constructE,(_ZN40_INTERNAL_142ef6b4_4_k_cu_c443a54f_187754cuda3std3__45__cpo4cendE - _ZN40_INTERNAL_142ef6b4_4_k_cu_c443a54f_187754cuda3std3__419piecewise_constructE)
_ZN40_INTERNAL_142ef6b4_4_k_cu_c443a54f_187754cuda3std3__419piecewise_constructE:
	.zero		1
	.type		_ZN40_INTERNAL_142ef6b4_4_k_cu_c443a54f_187754cuda3std3__45__cpo4cendE,@object
	.size		_ZN40_INTERNAL_142ef6b4_4_k_cu_c443a54f_187754cuda3std3__45__cpo4cendE,(_ZN40_INTERNAL_142ef6b4_4_k_cu_c443a54f_187754cuda3std6ranges3__45__cpo4swapE - _ZN40_INTERNAL_142ef6b4_4_k_cu_c443a54f_187754cuda3std3__45__cpo4cendE)
_ZN40_INTERNAL_142ef6b4_4_k_cu_c443a54f_187754cuda3std3__45__cpo4cendE:
	.zero		1
	.type		_ZN40_INTERNAL_142ef6b4_4_k_cu_c443a54f_187754cuda3std6ranges3__45__cpo4swapE,@object
	.size		_ZN40_INTERNAL_142ef6b4_4_k_cu_c443a54f_187754cuda3std6ranges3__45__cpo4swapE,(.L_10 - _ZN40_INTERNAL_142ef6b4_4_k_cu_c443a54f_187754cuda3std6ranges3__45__cpo4swapE)
_ZN40_INTERNAL_142ef6b4_4_k_cu_c443a54f_187754cuda3std6ranges3__45__cpo4swapE:
	.zero		1
.L_10:


//--------------------- .nv.constant0._ZN7cutlass13device_kernelINS_4gemm6kernel13GemmUniversalIN4cute5tupleIJiiiiEEENS1_10collective13CollectiveMmaINS1_35MainloopSm100TmaUmmaWarpSpecializedILi4ELi2ELi4ENS5_IJNS4_1CILi1EEESB_SB_EEEEENS5_IJNSA_ILi128EEESE_NSA_ILi64EEEEEEaNS5_IJlSB_lEEEaSH_NS4_8TiledMMAINS4_8MMA_AtomIJNS4_15SM100_MMA_S8_SSIaaiLi128ELi128ELNS4_4UMMA5MajorE0ELSM_0ELNSL_8SaturateE0EEEEEENS4_6LayoutISC_NS5_IJNSA_ILi0EEESR_SR_EEEEENS5_IJNS4_10UnderscoreESU_SU_EEEEENS4_13SM90_TMA_LOADENS4_14ComposedLayoutINS4_7SwizzleILi2ELi4ELi3EEENS4_18smem_ptr_flag_bitsILi8EEENSQ_INS5_IJNSA_ILi8EEESF_EEENS5_IJSF_SB_EEEEEEEvNS4_8identityESX_S17_vS18_EENS_8epilogue10collective18CollectiveEpilogueINS1A_23Sm100TmaWarpSpecializedILi2ELi2ELi64ELb0ELb0EEEJSG_NS5_IJNSQ_ISE_SB_EENSQ_ISF_SB_EEEEEaSH_aSH_NS1A_6fusion15FusionCallbacksIS1E_NS1I_17LinearCombinationIaiaiLNS_15FloatRoundStyleE2EEESG_S1H_JEEENS4_5SM1004TMEM4LOAD26SM100_TMEM_LOAD_32dp32b64xESX_S17_NS4_39AutoVectorizingCopyWithAssumedAlignmentILi128EEENS4_14SM90_TMA_STOREES17_S1T_S1T_EEEvvEEEEvNT_6ParamsE --------------------------
	.section	.nv.constant0._ZN7cutlass13device_kernelINS_4gemm6kernel13GemmUniversalIN4cute5tupleIJiiiiEEENS1_10collective13CollectiveMmaINS1_35MainloopSm100TmaUmmaWarpSpecializedILi4ELi2ELi4ENS5_IJNS4_1CILi1EEESB_SB_EEEEENS5_IJNSA_ILi128EEESE_NSA_ILi64EEEEEEaNS5_IJlSB_lEEEaSH_NS4_8TiledMMAINS4_8MMA_AtomIJNS4_15SM100_MMA_S8_SSIaaiLi128ELi128ELNS4_4UMMA5MajorE0ELSM_0ELNSL_8SaturateE0EEEEEENS4_6LayoutISC_NS5_IJNSA_ILi0EEESR_SR_EEEEENS5_IJNS4_10UnderscoreESU_SU_EEEEENS4_13SM90_TMA_LOADENS4_14ComposedLayoutINS4_7SwizzleILi2ELi4ELi3EEENS4_18smem_ptr_flag_bitsILi8EEENSQ_INS5_IJNSA_ILi8EEESF_EEENS5_IJSF_SB_EEEEEEEvNS4_8identityESX_S17_vS18_EENS_8epilogue10collective18CollectiveEpilogueINS1A_23Sm100TmaWarpSpecializedILi2ELi2ELi64ELb0ELb0EEEJSG_NS5_IJNSQ_ISE_SB_EENSQ_ISF_SB_EEEEEaSH_aSH_NS1A_6fusion15FusionCallbacksIS1E_NS1I_17LinearCombinationIaiaiLNS_15FloatRoundStyleE2EEESG_S1H_JEEENS4_5SM1004TMEM4LOAD26SM100_TMEM_LOAD_32dp32b64xESX_S17_NS4_39AutoVectorizingCopyWithAssumedAlignmentILi128EEENS4_14SM90_TMA_STOREES17_S1T_S1T_EEEvvEEEEvNT_6ParamsE,"a",@progbits
	.sectionflags	@""
	.align	4
.nv.constant0._ZN7cutlass13device_kernelINS_4gemm6kernel13GemmUniversalIN4cute5tupleIJiiiiEEENS1_10collective13CollectiveMmaINS1_35MainloopSm100TmaUmmaWarpSpecializedILi4ELi2ELi4ENS5_IJNS4_1CILi1EEESB_SB_EEEEENS5_IJNSA_ILi128EEESE_NSA_ILi64EEEEEEaNS5_IJlSB_lEEEaSH_NS4_8TiledMMAINS4_8MMA_AtomIJNS4_15SM100_MMA_S8_SSIaaiLi128ELi128ELNS4_4UMMA5MajorE0ELSM_0ELNSL_8SaturateE0EEEEEENS4_6LayoutISC_NS5_IJNSA_ILi0EEESR_SR_EEEEENS5_IJNS4_10UnderscoreESU_SU_EEEEENS4_13SM90_TMA_LOADENS4_14ComposedLayoutINS4_7SwizzleILi2ELi4ELi3EEENS4_18smem_ptr_flag_bitsILi8EEENSQ_INS5_IJNSA_ILi8EEESF_EEENS5_IJSF_SB_EEEEEEEvNS4_8identityESX_S17_vS18_EENS_8epilogue10collective18CollectiveEpilogueINS1A_23Sm100TmaWarpSpecializedILi2ELi2ELi64ELb0ELb0EEEJSG_NS5_IJNSQ_ISE_SB_EENSQ_ISF_SB_EEEEEaSH_aSH_NS1A_6fusion15FusionCallbacksIS1E_NS1I_17LinearCombinationIaiaiLNS_15FloatRoundStyleE2EEESG_S1H_JEEENS4_5SM1004TMEM4LOAD26SM100_TMEM_LOAD_32dp32b64xESX_S17_NS4_39AutoVectorizingCopyWithAssumedAlignmentILi128EEENS4_14SM90_TMA_STOREES17_S1T_S1T_EEEvvEEEEvNT_6ParamsE:
	.zero		2944


//--------------------- SYMBOLS --------------------------

	.type		.nv.reservedSmem.offset0,@object
	.size		.nv.reservedSmem.offset0,0x4
	.type		.nv.reservedSmem.cap,@object
	.size		.nv.reservedSmem.cap,0x4
	.type		__assertfail,@function
